	.target	sm_100a

	.elftype	@"ET_EXEC"


//--------------------- .note.nv.tkinfo           --------------------------
	.section	.note.nv.tkinfo,"",@"SHT_NOTE"
	.sectionflags	@"SHF_NOTE_NV_TKINFO"
	.tkinfo
        /*0018*/ 	.word	0x00000002
        /*0030*/ 	.string	""
        /*0030*/ 	.string	"ptxas"
        /*0030*/ 	.string	"Cuda compilation tools, release 13.0, V13.0.88"
        /*0030*/ 	.string	"Build cuda_13.0.r13.0/compiler.36424714_0"
        /*0030*/ 	.string	"-arch sm_100a -m 64 "



//--------------------- .note.nv.cuinfo           --------------------------
	.section	.note.nv.cuinfo,"",@"SHT_NOTE"
	.sectionflags	@"SHF_NOTE_NV_CUINFO"
        /*0018*/ 	.short	0x0002
        /*001a*/ 	.short	0x0064
        /*001c*/ 	.short	0x0082
	.zero		2


//--------------------- .nv.info                  --------------------------
	.section	.nv.info,"",@"SHT_CUDA_INFO"
	.align	4


	//----- nvinfo : EIATTR_REGCOUNT
	.align		4
        /*0000*/ 	.byte	0x04, 0x2f
        /*0002*/ 	.short	(.L_16 - .L_15)
	.align		4
.L_15:
        /*0004*/ 	.word	index@(_ZN7cutlass13device_kernelINS_4gemm6kernel13GemmUniversalIN4cute5tupleIJiiiiEEENS1_10collective13CollectiveMmaINS1_35MainloopSm100TmaUmmaWarpSpecializedILi26ELi2ELi4ENS5_IJNS4_1CILi1EEESB_SB_EEEEENS5_IJNSA_ILi128EEENSA_ILi112EEENSA_ILi32EEEEEENS_12float_e4m3_tENS5_IJlSB_lEEESI_SJ_NS4_8TiledMMAINS4_8MMA_AtomIJNS4_10MMA_TraitsINS4_19SM100_MMA_F8F6F4_SSEJSI_SI_fSE_SF_NS4_17integral_constantINS4_4UMMA5MajorELSQ_0EEESR_NSO_INSP_7ScaleInELSS_0EEEST_EEEEEENS4_6LayoutISC_NS5_IJNSA_ILi0EEESX_SX_EEEEENS5_IJNS4_10UnderscoreES10_S10_EEEEENS4_13SM90_TMA_LOADENS4_14ComposedLayoutINS4_7SwizzleILi1ELi4ELi3EEENS4_18smem_ptr_flag_bitsILi8EEENSW_INS5_IJNSA_ILi8EEESG_EEENS5_IJSG_SB_EEEEEEEvNS4_8identityES13_S1D_vS1E_EENS_8epilogue10collective18CollectiveEpilogueINS1G_23Sm100TmaWarpSpecializedILi1ELi1ELi112ELb0ELb0EEEJSH_NS5_IJNSW_ISE_SB_EENSW_ISF_SB_EEEEESI_SJ_SI_SJ_NS1G_6fusion15FusionCallbacksIS1K_NS1O_17LinearCombinationISI_fSI_fLNS_15FloatRoundStyleE2EEESH_S1N_JEEENS4_5SM1004TMEM4LOAD26SM100_TMEM_LOAD_32dp32b16xES13_NS14_INS15_ILi0ELi4ELi3EEES18_NSW_INS5_IJS19_NSA_ILi16EEEEEENS5_IJS1Z_SB_EEEEEEENS4_39AutoVectorizingCopyWithAssumedAlignmentILi128EEENS4_14SM90_TMA_STOREES23_S25_S25_EEEvvEEEEvNT_6ParamsE)
        /*0008*/ 	.word	0x000000ed


	//----- nvinfo : EIATTR_FRAME_SIZE
	.align		4
.L_16:
        /*000c*/ 	.byte	0x04, 0x11
        /*000e*/ 	.short	(.L_18 - .L_17)
	.align		4
.L_17:
        /*0010*/ 	.word	index@($__internal_2_$__cuda_sm10x_tcgen05_guardrail_trap_unallocated_columns_being_dealloced)
        /*0014*/ 	.word	0x00000000


	//----- nvinfo : EIATTR_FRAME_SIZE
	.align		4
.L_18:
        /*0018*/ 	.byte	0x04, 0x11
        /*001a*/ 	.short	(.L_20 - .L_19)
	.align		4
.L_19:
        /*001c*/ 	.word	index@($__internal_1_$__cuda_sm10x_tcgen05_guardrail_trap_phase_invalid_during_alloc)
        /*0020*/ 	.word	0x00000000


	//----- nvinfo : EIATTR_FRAME_SIZE
	.align		4
.L_20:
        /*0024*/ 	.byte	0x04, 0x11
        /*0026*/ 	.short	(.L_22 - .L_21)
	.align		4
.L_21:
        /*0028*/ 	.word	index@($__internal_0_$__cuda_sm10x_tcgen05_guardrail_trap_col_being_dealloced_not_returned_by_alloc)
        /*002c*/ 	.word	0x00000000


	//----- nvinfo : EIATTR_FRAME_SIZE
	.align		4
.L_22:
        /*0030*/ 	.byte	0x04, 0x11
        /*0032*/ 	.short	(.L_24 - .L_23)
	.align		4
.L_23:
        /*0034*/ 	.word	index@(_ZN7cutlass13device_kernelINS_4gemm6kernel13GemmUniversalIN4cute5tupleIJiiiiEEENS1_10collective13CollectiveMmaINS1_35MainloopSm100TmaUmmaWarpSpecializedILi26ELi2ELi4ENS5_IJNS4_1CILi1EEESB_SB_EEEEENS5_IJNSA_ILi128EEENSA_ILi112EEENSA_ILi32EEEEEENS_12float_e4m3_tENS5_IJlSB_lEEESI_SJ_NS4_8TiledMMAINS4_8MMA_AtomIJNS4_10MMA_TraitsINS4_19SM100_MMA_F8F6F4_SSEJSI_SI_fSE_SF_NS4_17integral_constantINS4_4UMMA5MajorELSQ_0EEESR_NSO_INSP_7ScaleInELSS_0EEEST_EEEEEENS4_6LayoutISC_NS5_IJNSA_ILi0EEESX_SX_EEEEENS5_IJNS4_10UnderscoreES10_S10_EEEEENS4_13SM90_TMA_LOADENS4_14ComposedLayoutINS4_7SwizzleILi1ELi4ELi3EEENS4_18smem_ptr_flag_bitsILi8EEENSW_INS5_IJNSA_ILi8EEESG_EEENS5_IJSG_SB_EEEEEEEvNS4_8identityES13_S1D_vS1E_EENS_8epilogue10collective18CollectiveEpilogueINS1G_23Sm100TmaWarpSpecializedILi1ELi1ELi112ELb0ELb0EEEJSH_NS5_IJNSW_ISE_SB_EENSW_ISF_SB_EEEEESI_SJ_SI_SJ_NS1G_6fusion15FusionCallbacksIS1K_NS1O_17LinearCombinationISI_fSI_fLNS_15FloatRoundStyleE2EEESH_S1N_JEEENS4_5SM1004TMEM4LOAD26SM100_TMEM_LOAD_32dp32b16xES13_NS14_INS15_ILi0ELi4ELi3EEES18_NSW_INS5_IJS19_NSA_ILi16EEEEEENS5_IJS1Z_SB_EEEEEEENS4_39AutoVectorizingCopyWithAssumedAlignmentILi128EEENS4_14SM90_TMA_STOREES23_S25_S25_EEEvvEEEEvNT_6ParamsE)
        /*0038*/ 	.word	0x00000000


	//----- nvinfo : EIATTR_MIN_STACK_SIZE
	.align		4
.L_24:
        /*003c*/ 	.byte	0x04, 0x12
        /*003e*/ 	.short	(.L_26 - .L_25)
	.align		4
.L_25:
        /*0040*/ 	.word	index@(_ZN7cutlass13device_kernelINS_4gemm6kernel13GemmUniversalIN4cute5tupleIJiiiiEEENS1_10collective13CollectiveMmaINS1_35MainloopSm100TmaUmmaWarpSpecializedILi26ELi2ELi4ENS5_IJNS4_1CILi1EEESB_SB_EEEEENS5_IJNSA_ILi128EEENSA_ILi112EEENSA_ILi32EEEEEENS_12float_e4m3_tENS5_IJlSB_lEEESI_SJ_NS4_8TiledMMAINS4_8MMA_AtomIJNS4_10MMA_TraitsINS4_19SM100_MMA_F8F6F4_SSEJSI_SI_fSE_SF_NS4_17integral_constantINS4_4UMMA5MajorELSQ_0EEESR_NSO_INSP_7ScaleInELSS_0EEEST_EEEEEENS4_6LayoutISC_NS5_IJNSA_ILi0EEESX_SX_EEEEENS5_IJNS4_10UnderscoreES10_S10_EEEEENS4_13SM90_TMA_LOADENS4_14ComposedLayoutINS4_7SwizzleILi1ELi4ELi3EEENS4_18smem_ptr_flag_bitsILi8EEENSW_INS5_IJNSA_ILi8EEESG_EEENS5_IJSG_SB_EEEEEEEvNS4_8identityES13_S1D_vS1E_EENS_8epilogue10collective18CollectiveEpilogueINS1G_23Sm100TmaWarpSpecializedILi1ELi1ELi112ELb0ELb0EEEJSH_NS5_IJNSW_ISE_SB_EENSW_ISF_SB_EEEEESI_SJ_SI_SJ_NS1G_6fusion15FusionCallbacksIS1K_NS1O_17LinearCombinationISI_fSI_fLNS_15FloatRoundStyleE2EEESH_S1N_JEEENS4_5SM1004TMEM4LOAD26SM100_TMEM_LOAD_32dp32b16xES13_NS14_INS15_ILi0ELi4ELi3EEES18_NSW_INS5_IJS19_NSA_ILi16EEEEEENS5_IJS1Z_SB_EEEEEEENS4_39AutoVectorizingCopyWithAssumedAlignmentILi128EEENS4_14SM90_TMA_STOREES23_S25_S25_EEEvvEEEEvNT_6ParamsE)
        /*0044*/ 	.word	0x00000000
.L_26:


//--------------------- .nv.compat                --------------------------
	.section	.nv.compat,"",@"SHT_CUDA_COMPAT_INFO"
	.align	4
        /*0000*/ 	.byte	0x02, 0x09, 0x01, 0x00, 0x02, 0x02, 0x02, 0x00, 0x02, 0x05, 0x05, 0x00, 0x03, 0x07, 0x01, 0x01
        /*0010*/ 	.byte	0x02, 0x03, 0x01, 0x00, 0x02, 0x06, 0x01, 0x00, 0x04, 0x0b, 0x08, 0x00, 0x09, 0x00, 0x00, 0x00
        /*0020*/ 	.byte	0x00, 0x00, 0x00, 0x00


//--------------------- .nv.info._ZN7cutlass13device_kernelINS_4gemm6kernel13GemmUniversalIN4cute5tupleIJiiiiEEENS1_10collective13CollectiveMmaINS1_35MainloopSm100TmaUmmaWarpSpecializedILi26ELi2ELi4ENS5_IJNS4_1CILi1EEESB_SB_EEEEENS5_IJNSA_ILi128EEENSA_ILi112EEENSA_ILi32EEEEEENS_12float_e4m3_tENS5_IJlSB_lEEESI_SJ_NS4_8TiledMMAINS4_8MMA_AtomIJNS4_10MMA_TraitsINS4_19SM100_MMA_F8F6F4_SSEJSI_SI_fSE_SF_NS4_17integral_constantINS4_4UMMA5MajorELSQ_0EEESR_NSO_INSP_7ScaleInELSS_0EEEST_EEEEEENS4_6LayoutISC_NS5_IJNSA_ILi0EEESX_SX_EEEEENS5_IJNS4_10UnderscoreES10_S10_EEEEENS4_13SM90_TMA_LOADENS4_14ComposedLayoutINS4_7SwizzleILi1ELi4ELi3EEENS4_18smem_ptr_flag_bitsILi8EEENSW_INS5_IJNSA_ILi8EEESG_EEENS5_IJSG_SB_EEEEEEEvNS4_8identityES13_S1D_vS1E_EENS_8epilogue10collective18CollectiveEpilogueINS1G_23Sm100TmaWarpSpecializedILi1ELi1ELi112ELb0ELb0EEEJSH_NS5_IJNSW_ISE_SB_EENSW_ISF_SB_EEEEESI_SJ_SI_SJ_NS1G_6fusion15FusionCallbacksIS1K_NS1O_17LinearCombinationISI_fSI_fLNS_15FloatRoundStyleE2EEESH_S1N_JEEENS4_5SM1004TMEM4LOAD26SM100_TMEM_LOAD_32dp32b16xES13_NS14_INS15_ILi0ELi4ELi3EEES18_NSW_INS5_IJS19_NSA_ILi16EEEEEENS5_IJS1Z_SB_EEEEEEENS4_39AutoVectorizingCopyWithAssumedAlignmentILi128EEENS4_14SM90_TMA_STOREES23_S25_S25_EEEvvEEEEvNT_6ParamsE --------------------------
	.section	.nv.info._ZN7cutlass13device_kernelINS_4gemm6kernel13GemmUniversalIN4cute5tupleIJiiiiEEENS1_10collective13CollectiveMmaINS1_35MainloopSm100TmaUmmaWarpSpecializedILi26ELi2ELi4ENS5_IJNS4_1CILi1EEESB_SB_EEEEENS5_IJNSA_ILi128EEENSA_ILi112EEENSA_ILi32EEEEEENS_12float_e4m3_tENS5_IJlSB_lEEESI_SJ_NS4_8TiledMMAINS4_8MMA_AtomIJNS4_10MMA_TraitsINS4_19SM100_MMA_F8F6F4_SSEJSI_SI_fSE_SF_NS4_17integral_constantINS4_4UMMA5MajorELSQ_0EEESR_NSO_INSP_7ScaleInELSS_0EEEST_EEEEEENS4_6LayoutISC_NS5_IJNSA_ILi0EEESX_SX_EEEEENS5_IJNS4_10UnderscoreES10_S10_EEEEENS4_13SM90_TMA_LOADENS4_14ComposedLayoutINS4_7SwizzleILi1ELi4ELi3EEENS4_18smem_ptr_flag_bitsILi8EEENSW_INS5_IJNSA_ILi8EEESG_EEENS5_IJSG_SB_EEEEEEEvNS4_8identityES13_S1D_vS1E_EENS_8epilogue10collective18CollectiveEpilogueINS1G_23Sm100TmaWarpSpecializedILi1ELi1ELi112ELb0ELb0EEEJSH_NS5_IJNSW_ISE_SB_EENSW_ISF_SB_EEEEESI_SJ_SI_SJ_NS1G_6fusion15FusionCallbacksIS1K_NS1O_17LinearCombinationISI_fSI_fLNS_15FloatRoundStyleE2EEESH_S1N_JEEENS4_5SM1004TMEM4LOAD26SM100_TMEM_LOAD_32dp32b16xES13_NS14_INS15_ILi0ELi4ELi3EEES18_NSW_INS5_IJS19_NSA_ILi16EEEEEENS5_IJS1Z_SB_EEEEEEENS4_39AutoVectorizingCopyWithAssumedAlignmentILi128EEENS4_14SM90_TMA_STOREES23_S25_S25_EEEvvEEEEvNT_6ParamsE,"",@"SHT_CUDA_INFO"
	.sectionflags	@""
	.align	4


	//----- nvinfo : EIATTR_CUDA_API_VERSION
	.align		4
        /*0000*/ 	.byte	0x04, 0x37
        /*0002*/ 	.short	(.L_28 - .L_27)
.L_27:
        /*0004*/ 	.word	0x00000082


	//----- nvinfo : EIATTR_KPARAM_INFO
	.align		4
.L_28:
        /*0008*/ 	.byte	0x04, 0x17
        /*000a*/ 	.short	(.L_30 - .L_29)
.L_29:
        /*000c*/ 	.word	0x00000000
        /*0010*/ 	.short	0x0000
        /*0012*/ 	.short	0x0000
        /*0014*/ 	.byte	0x00, 0xf0, 0x01, 0x20


	//----- nvinfo : EIATTR_AT_ENTRY_FRAGMENTS
	.align		4
.L_30:
        /*0018*/ 	.byte	0x04, 0x4f
        /*001a*/ 	.short	(.L_32 - .L_31)


	//   ....[0]....
.L_31:
        /*001c*/ 	.word	0x00000006


	//----- nvinfo : EIATTR_RESERVED_SMEM_USED
	.align		4
.L_32:
        /*0020*/ 	.byte	0x01, 0x41
	.zero		2


	//----- nvinfo : EIATTR_SPARSE_MMA_MASK
	.align		4
        /*0024*/ 	.byte	0x03, 0x50
        /*0026*/ 	.short	0x0000


	//----- nvinfo : EIATTR_TCGEN05_1CTA_USED
	.align		4
        /*0028*/ 	.byte	0x01, 0x51
	.zero		2


	//----- nvinfo : EIATTR_MAXREG_COUNT
	.align		4
        /*002c*/ 	.byte	0x03, 0x1b
        /*002e*/ 	.short	0x00ff


	//----- nvinfo : EIATTR_NUM_BARRIERS
	.align		4
        /*0030*/ 	.byte	0x02, 0x4c
        /*0032*/ 	.byte	0x07
	.zero		1


	//----- nvinfo : EIATTR_EXTERNS
	.align		4
        /*0034*/ 	.byte	0x04, 0x0f
        /*0036*/ 	.short	(.L_34 - .L_33)


	//   ....[0]....
	.align		4
.L_33:
        /*0038*/ 	.word	index@(__assertfail)


	//----- nvinfo : EIATTR_MERCURY_ISA_VERSION
	.align		4
.L_34:
        /*003c*/ 	.byte	0x03, 0x5f
        /*003e*/ 	.short	0x0101


	//----- nvinfo : EIATTR_INT_WARP_WIDE_INSTR_OFFSETS
	.align		4
        /*0040*/ 	.byte	0x04, 0x31
        /*0042*/ 	.short	(.L_36 - .L_35)


	//   ....[0]....
.L_35:
        /*0044*/ 	.word	0x00004780


	//   ....[1]....
        /*0048*/ 	.word	0x000047a0


	//   ....[2]....
        /*004c*/ 	.word	0x000047d0


	//   ....[3]....
        /*0050*/ 	.word	0x000053d0


	//   ....[4]....
        /*0054*/ 	.word	0x00005470


	//   ....[5]....
        /*0058*/ 	.word	0x000054d0


	//   ....[6]....
        /*005c*/ 	.word	0x00005530


	//   ....[7]....
        /*0060*/ 	.word	0x00005590


	//   ....[8]....
        /*0064*/ 	.word	0x000055d0


	//   ....[9]....
        /*0068*/ 	.word	0x00005670


	//   ....[10]....
        /*006c*/ 	.word	0x00005690


	//----- nvinfo : EIATTR_COOP_GROUP_MASK_REGIDS
	.align		4
.L_36:
        /*0070*/ 	.byte	0x04, 0x29
        /*0072*/ 	.short	(.L_38 - .L_37)


	//   ....[0]....
.L_37:
        /*0074*/ 	.word	0xffffffff


	//   ....[1]....
        /*0078*/ 	.word	0xffffffff


	//   ....[2]....
        /*007c*/ 	.word	0xffffffff


	//   ....[3]....
        /*0080*/ 	.word	0xffffffff


	//   ....[4]....
        /*0084*/ 	.word	0xffffffff


	//   ....[5]....
        /*0088*/ 	.word	0xffffffff


	//   ....[6]....
        /*008c*/ 	.word	0xffffffff


	//   ....[7]....
        /*0090*/ 	.word	0xffffffff


	//   ....[8]....
        /*0094*/ 	.word	0xffffffff


	//   ....[9]....
        /*0098*/ 	.word	0xffffffff


	//   ....[10]....
        /*009c*/ 	.word	0xffffffff


	//   ....[11]....
        /*00a0*/ 	.word	0xffffffff


	//   ....[12]....
        /*00a4*/ 	.word	0xffffffff


	//----- nvinfo : EIATTR_COOP_GROUP_INSTR_OFFSETS
	.align		4
.L_38:
        /*00a8*/ 	.byte	0x04, 0x28
        /*00aa*/ 	.short	(.L_40 - .L_39)


	//   ....[0]....
.L_39:
        /*00ac*/ 	.word	0x00000080


	//   ....[1]....
        /*00b0*/ 	.word	0x000004e0


	//   ....[2]....
        /*00b4*/ 	.word	0x00000940


	//   ....[3]....
        /*00b8*/ 	.word	0x00000a80


	//   ....[4]....
        /*00bc*/ 	.word	0x00000b80


	//   ....[5]....
        /*00c0*/ 	.word	0x00000cf0


	//   ....[6]....
        /*00c4*/ 	.word	0x00000e90


	//   ....[7]....
        /*00c8*/ 	.word	0x00002000


	//   ....[8]....
        /*00cc*/ 	.word	0x00003b40


	//   ....[9]....
        /*00d0*/ 	.word	0x00003d50


	//   ....[10]....
        /*00d4*/ 	.word	0x00003d80


	//   ....[11]....
        /*00d8*/ 	.word	0x00004660


	//   ....[12]....
        /*00dc*/ 	.word	0x00004890


	//----- nvinfo : EIATTR_VRC_CTA_INIT_COUNT
	.align		4
.L_40:
        /*00e0*/ 	.byte	0x02, 0x4a
        /*00e2*/ 	.byte	0x80
	.zero		1


	//----- nvinfo : EIATTR_SYSCALL_OFFSETS
	.align		4
        /*00e4*/ 	.byte	0x04, 0x46
        /*00e6*/ 	.short	(.L_42 - .L_41)


	//   ....[0]....
.L_41:
        /*00e8*/ 	.word	0x000069f0


	//   ....[1]....
        /*00ec*/ 	.word	0x00006b60


	//   ....[2]....
        /*00f0*/ 	.word	0x00006cd0


	//   ....[3]....
        /*00f4*/ 	.word	0x00006e40


	//   ....[4]....
        /*00f8*/ 	.word	0x00006fb0


	//   ....[5]....
        /*00fc*/ 	.word	0x00007120


	//   ....[6]....
        /*0100*/ 	.word	0x00007290


	//----- nvinfo : EIATTR_MBARRIER_INSTR_OFFSETS
	.align		4
.L_42:
        /*0104*/ 	.byte	0x04, 0x39
        /*0106*/ 	.short	(.L_44 - .L_43)


	//   ....[0]....
.L_43:
        /*0108*/ 	.word	0x000005e0
        /*010c*/ 	.word	0x000000ff
        /*0110*/ 	.word	0x00000000
        /*0114*/ 	.short	0x0100
        /*0116*/ 	.byte	0x04
	.zero		1


	//   ....[1]....
        /*0118*/ 	.word	0x000005f0
        /*011c*/ 	.word	0x000000ff
        /*0120*/ 	.word	0x000000d0
        /*0124*/ 	.short	0x0100
        /*0126*/ 	.byte	0x04
	.zero		1


	//   ....[2]....
        /*0128*/ 	.word	0x00000600
        /*012c*/ 	.word	0x000000ff
        /*0130*/ 	.word	0x00000008
        /*0134*/ 	.short	0x0100
        /*0136*/ 	.byte	0x04
	.zero		1


	//   ....[3]....
        /*0138*/ 	.word	0x00000610
        /*013c*/ 	.word	0x000000ff
        /*0140*/ 	.word	0x000000d8
        /*0144*/ 	.short	0x0100
        /*0146*/ 	.byte	0x04
	.zero		1


	//   ....[4]....
        /*0148*/ 	.word	0x00000620
        /*014c*/ 	.word	0x000000ff
        /*0150*/ 	.word	0x00000010
        /*0154*/ 	.short	0x0100
        /*0156*/ 	.byte	0x04
	.zero		1


	//   ....[5]....
        /*0158*/ 	.word	0x00000630
        /*015c*/ 	.word	0x000000ff
        /*0160*/ 	.word	0x000000e0
        /*0164*/ 	.short	0x0100
        /*0166*/ 	.byte	0x04
	.zero		1


	//   ....[6]....
        /*0168*/ 	.word	0x00000640
        /*016c*/ 	.word	0x000000ff
        /*0170*/ 	.word	0x00000018
        /*0174*/ 	.short	0x0100
        /*0176*/ 	.byte	0x04
	.zero		1


	//   ....[7]....
        /*0178*/ 	.word	0x00000650
        /*017c*/ 	.word	0x000000ff
        /*0180*/ 	.word	0x000000e8
        /*0184*/ 	.short	0x0100
        /*0186*/ 	.byte	0x04
	.zero		1


	//   ....[8]....
        /*0188*/ 	.word	0x00000660
        /*018c*/ 	.word	0x000000ff
        /*0190*/ 	.word	0x00000020
        /*0194*/ 	.short	0x0100
        /*0196*/ 	.byte	0x04
	.zero		1


	//   ....[9]....
        /*0198*/ 	.word	0x00000670
        /*019c*/ 	.word	0x000000ff
        /*01a0*/ 	.word	0x000000f0
        /*01a4*/ 	.short	0x0100
        /*01a6*/ 	.byte	0x04
	.zero		1


	//   ....[10]....
        /*01a8*/ 	.word	0x00000680
        /*01ac*/ 	.word	0x000000ff
        /*01b0*/ 	.word	0x00000028
        /*01b4*/ 	.short	0x0100
        /*01b6*/ 	.byte	0x04
	.zero		1


	//   ....[11]....
        /*01b8*/ 	.word	0x00000690
        /*01bc*/ 	.word	0x000000ff
        /*01c0*/ 	.word	0x000000f8
        /*01c4*/ 	.short	0x0100
        /*01c6*/ 	.byte	0x04
	.zero		1


	//   ....[12]....
        /*01c8*/ 	.word	0x000006a0
        /*01cc*/ 	.word	0x000000ff
        /*01d0*/ 	.word	0x00000030
        /*01d4*/ 	.short	0x0100
        /*01d6*/ 	.byte	0x04
	.zero		1


	//   ....[13]....
        /*01d8*/ 	.word	0x000006b0
        /*01dc*/ 	.word	0x000000ff
        /*01e0*/ 	.word	0x00000100
        /*01e4*/ 	.short	0x0100
        /*01e6*/ 	.byte	0x04
	.zero		1


	//   ....[14]....
        /*01e8*/ 	.word	0x000006c0
        /*01ec*/ 	.word	0x000000ff
        /*01f0*/ 	.word	0x00000038
        /*01f4*/ 	.short	0x0100
        /*01f6*/ 	.byte	0x04
	.zero		1


	//   ....[15]....
        /*01f8*/ 	.word	0x000006d0
        /*01fc*/ 	.word	0x000000ff
        /*0200*/ 	.word	0x00000108
        /*0204*/ 	.short	0x0100
        /*0206*/ 	.byte	0x04
	.zero		1


	//   ....[16]....
        /*0208*/ 	.word	0x000006e0
        /*020c*/ 	.word	0x000000ff
        /*0210*/ 	.word	0x00000040
        /*0214*/ 	.short	0x0100
        /*0216*/ 	.byte	0x04
	.zero		1


	//   ....[17]....
        /*0218*/ 	.word	0x000006f0
        /*021c*/ 	.word	0x000000ff
        /*0220*/ 	.word	0x00000110
        /*0224*/ 	.short	0x0100
        /*0226*/ 	.byte	0x04
	.zero		1


	//   ....[18]....
        /*0228*/ 	.word	0x00000700
        /*022c*/ 	.word	0x000000ff
        /*0230*/ 	.word	0x00000048
        /*0234*/ 	.short	0x0100
        /*0236*/ 	.byte	0x04
	.zero		1


	//   ....[19]....
        /*0238*/ 	.word	0x00000710
        /*023c*/ 	.word	0x000000ff
        /*0240*/ 	.word	0x00000118
        /*0244*/ 	.short	0x0100
        /*0246*/ 	.byte	0x04
	.zero		1


	//   ....[20]....
        /*0248*/ 	.word	0x00000720
        /*024c*/ 	.word	0x000000ff
        /*0250*/ 	.word	0x00000050
        /*0254*/ 	.short	0x0100
        /*0256*/ 	.byte	0x04
	.zero		1


	//   ....[21]....
        /*0258*/ 	.word	0x00000730
        /*025c*/ 	.word	0x000000ff
        /*0260*/ 	.word	0x00000120
        /*0264*/ 	.short	0x0100
        /*0266*/ 	.byte	0x04
	.zero		1


	//   ....[22]....
        /*0268*/ 	.word	0x00000740
        /*026c*/ 	.word	0x000000ff
        /*0270*/ 	.word	0x00000058
        /*0274*/ 	.short	0x0100
        /*0276*/ 	.byte	0x04
	.zero		1


	//   ....[23]....
        /*0278*/ 	.word	0x00000750
        /*027c*/ 	.word	0x000000ff
        /*0280*/ 	.word	0x00000128
        /*0284*/ 	.short	0x0100
        /*0286*/ 	.byte	0x04
	.zero		1


	//   ....[24]....
        /*0288*/ 	.word	0x00000760
        /*028c*/ 	.word	0x000000ff
        /*0290*/ 	.word	0x00000060
        /*0294*/ 	.short	0x0100
        /*0296*/ 	.byte	0x04
	.zero		1


	//   ....[25]....
        /*0298*/ 	.word	0x00000770
        /*029c*/ 	.word	0x000000ff
        /*02a0*/ 	.word	0x00000130
        /*02a4*/ 	.short	0x0100
        /*02a6*/ 	.byte	0x04
	.zero		1


	//   ....[26]....
        /*02a8*/ 	.word	0x00000780
        /*02ac*/ 	.word	0x000000ff
        /*02b0*/ 	.word	0x00000068
        /*02b4*/ 	.short	0x0100
        /*02b6*/ 	.byte	0x04
	.zero		1


	//   ....[27]....
        /*02b8*/ 	.word	0x00000790
        /*02bc*/ 	.word	0x000000ff
        /*02c0*/ 	.word	0x00000138
        /*02c4*/ 	.short	0x0100
        /*02c6*/ 	.byte	0x04
	.zero		1


	//   ....[28]....
        /*02c8*/ 	.word	0x000007a0
        /*02cc*/ 	.word	0x000000ff
        /*02d0*/ 	.word	0x00000070
        /*02d4*/ 	.short	0x0100
        /*02d6*/ 	.byte	0x04
	.zero		1


	//   ....[29]....
        /*02d8*/ 	.word	0x000007b0
        /*02dc*/ 	.word	0x000000ff
        /*02e0*/ 	.word	0x00000140
        /*02e4*/ 	.short	0x0100
        /*02e6*/ 	.byte	0x04
	.zero		1


	//   ....[30]....
        /*02e8*/ 	.word	0x000007c0
        /*02ec*/ 	.word	0x000000ff
        /*02f0*/ 	.word	0x00000078
        /*02f4*/ 	.short	0x0100
        /*02f6*/ 	.byte	0x04
	.zero		1


	//   ....[31]....
        /*02f8*/ 	.word	0x000007d0
        /*02fc*/ 	.word	0x000000ff
        /*0300*/ 	.word	0x00000148
        /*0304*/ 	.short	0x0100
        /*0306*/ 	.byte	0x04
	.zero		1


	//   ....[32]....
        /*0308*/ 	.word	0x000007e0
        /*030c*/ 	.word	0x000000ff
        /*0310*/ 	.word	0x00000080
        /*0314*/ 	.short	0x0100
        /*0316*/ 	.byte	0x04
	.zero		1


	//   ....[33]....
        /*0318*/ 	.word	0x000007f0
        /*031c*/ 	.word	0x000000ff
        /*0320*/ 	.word	0x00000150
        /*0324*/ 	.short	0x0100
        /*0326*/ 	.byte	0x04
	.zero		1


	//   ....[34]....
        /*0328*/ 	.word	0x00000800
        /*032c*/ 	.word	0x000000ff
        /*0330*/ 	.word	0x00000088
        /*0334*/ 	.short	0x0100
        /*0336*/ 	.byte	0x04
	.zero		1


	//   ....[35]....
        /*0338*/ 	.word	0x00000810
        /*033c*/ 	.word	0x000000ff
        /*0340*/ 	.word	0x00000158
        /*0344*/ 	.short	0x0100
        /*0346*/ 	.byte	0x04
	.zero		1


	//   ....[36]....
        /*0348*/ 	.word	0x00000820
        /*034c*/ 	.word	0x000000ff
        /*0350*/ 	.word	0x00000090
        /*0354*/ 	.short	0x0100
        /*0356*/ 	.byte	0x04
	.zero		1


	//   ....[37]....
        /*0358*/ 	.word	0x00000830
        /*035c*/ 	.word	0x000000ff
        /*0360*/ 	.word	0x00000160
        /*0364*/ 	.short	0x0100
        /*0366*/ 	.byte	0x04
	.zero		1


	//   ....[38]....
        /*0368*/ 	.word	0x00000840
        /*036c*/ 	.word	0x000000ff
        /*0370*/ 	.word	0x00000098
        /*0374*/ 	.short	0x0100
        /*0376*/ 	.byte	0x04
	.zero		1


	//   ....[39]....
        /*0378*/ 	.word	0x00000850
        /*037c*/ 	.word	0x000000ff
        /*0380*/ 	.word	0x00000168
        /*0384*/ 	.short	0x0100
        /*0386*/ 	.byte	0x04
	.zero		1


	//   ....[40]....
        /*0388*/ 	.word	0x00000860
        /*038c*/ 	.word	0x000000ff
        /*0390*/ 	.word	0x000000a0
        /*0394*/ 	.short	0x0100
        /*0396*/ 	.byte	0x04
	.zero		1


	//   ....[41]....
        /*0398*/ 	.word	0x00000870
        /*039c*/ 	.word	0x000000ff
        /*03a0*/ 	.word	0x00000170
        /*03a4*/ 	.short	0x0100
        /*03a6*/ 	.byte	0x04
	.zero		1


	//   ....[42]....
        /*03a8*/ 	.word	0x00000880
        /*03ac*/ 	.word	0x000000ff
        /*03b0*/ 	.word	0x000000a8
        /*03b4*/ 	.short	0x0100
        /*03b6*/ 	.byte	0x04
	.zero		1


	//   ....[43]....
        /*03b8*/ 	.word	0x00000890
        /*03bc*/ 	.word	0x000000ff
        /*03c0*/ 	.word	0x00000178
        /*03c4*/ 	.short	0x0100
        /*03c6*/ 	.byte	0x04
	.zero		1


	//   ....[44]....
        /*03c8*/ 	.word	0x000008a0
        /*03cc*/ 	.word	0x000000ff
        /*03d0*/ 	.word	0x000000b0
        /*03d4*/ 	.short	0x0100
        /*03d6*/ 	.byte	0x04
	.zero		1


	//   ....[45]....
        /*03d8*/ 	.word	0x000008b0
        /*03dc*/ 	.word	0x000000ff
        /*03e0*/ 	.word	0x00000180
        /*03e4*/ 	.short	0x0100
        /*03e6*/ 	.byte	0x04
	.zero		1


	//   ....[46]....
        /*03e8*/ 	.word	0x000008c0
        /*03ec*/ 	.word	0x000000ff
        /*03f0*/ 	.word	0x000000b8
        /*03f4*/ 	.short	0x0100
        /*03f6*/ 	.byte	0x04
	.zero		1


	//   ....[47]....
        /*03f8*/ 	.word	0x000008d0
        /*03fc*/ 	.word	0x000000ff
        /*0400*/ 	.word	0x00000188
        /*0404*/ 	.short	0x0100
        /*0406*/ 	.byte	0x04
	.zero		1


	//   ....[48]....
        /*0408*/ 	.word	0x000008e0
        /*040c*/ 	.word	0x000000ff
        /*0410*/ 	.word	0x000000c0
        /*0414*/ 	.short	0x0100
        /*0416*/ 	.byte	0x04
	.zero		1


	//   ....[49]....
        /*0418*/ 	.word	0x000008f0
        /*041c*/ 	.word	0x000000ff
        /*0420*/ 	.word	0x00000190
        /*0424*/ 	.short	0x0100
        /*0426*/ 	.byte	0x04
	.zero		1


	//   ....[50]....
        /*0428*/ 	.word	0x00000900
        /*042c*/ 	.word	0x000000ff
        /*0430*/ 	.word	0x000000c8
        /*0434*/ 	.short	0x0100
        /*0436*/ 	.byte	0x04
	.zero		1


	//   ....[51]....
        /*0438*/ 	.word	0x00000910
        /*043c*/ 	.word	0x000000ff
        /*0440*/ 	.word	0x00000198
        /*0444*/ 	.short	0x0100
        /*0446*/ 	.byte	0x04
	.zero		1


	//   ....[52]....
        /*0448*/ 	.word	0x00000a50
        /*044c*/ 	.word	0x000000ff
        /*0450*/ 	.word	0x000001a0
        /*0454*/ 	.short	0x0100
        /*0456*/ 	.byte	0x04
	.zero		1


	//   ....[53]....
        /*0458*/ 	.word	0x00000a60
        /*045c*/ 	.word	0x000000ff
        /*0460*/ 	.word	0x000001a8
        /*0464*/ 	.short	0x0100
        /*0466*/ 	.byte	0x04
	.zero		1


	//   ....[54]....
        /*0468*/ 	.word	0x00000b50
        /*046c*/ 	.word	0x000000ff
        /*0470*/ 	.word	0x000001b0
        /*0474*/ 	.short	0x0100
        /*0476*/ 	.byte	0x04
	.zero		1


	//   ....[55]....
        /*0478*/ 	.word	0x00000b60
        /*047c*/ 	.word	0x000000ff
        /*0480*/ 	.word	0x000001b8
        /*0484*/ 	.short	0x0100
        /*0486*/ 	.byte	0x04
	.zero		1


	//   ....[56]....
        /*0488*/ 	.word	0x00000ca0
        /*048c*/ 	.word	0x000000ff
        /*0490*/ 	.word	0x000001c0
        /*0494*/ 	.short	0x0100
        /*0496*/ 	.byte	0x04
	.zero		1


	//   ....[57]....
        /*0498*/ 	.word	0x00000cb0
        /*049c*/ 	.word	0x000000ff
        /*04a0*/ 	.word	0x000001d0
        /*04a4*/ 	.short	0x0100
        /*04a6*/ 	.byte	0x04
	.zero		1


	//   ....[58]....
        /*04a8*/ 	.word	0x00000cc0
        /*04ac*/ 	.word	0x000000ff
        /*04b0*/ 	.word	0x000001c8
        /*04b4*/ 	.short	0x0100
        /*04b6*/ 	.byte	0x04
	.zero		1


	//   ....[59]....
        /*04b8*/ 	.word	0x00000cd0
        /*04bc*/ 	.word	0x000000ff
        /*04c0*/ 	.word	0x000001d8
        /*04c4*/ 	.short	0x0100
        /*04c6*/ 	.byte	0x04
	.zero		1


	//   ....[60]....
        /*04c8*/ 	.word	0x00000e00
        /*04cc*/ 	.word	0x000000ff
        /*04d0*/ 	.word	0x000001e0
        /*04d4*/ 	.short	0x0100
        /*04d6*/ 	.byte	0x04
	.zero		1


	//   ....[61]....
        /*04d8*/ 	.word	0x00000e10
        /*04dc*/ 	.word	0x000000ff
        /*04e0*/ 	.word	0x00000200
        /*04e4*/ 	.short	0x0100
        /*04e6*/ 	.byte	0x04
	.zero		1


	//   ....[62]....
        /*04e8*/ 	.word	0x00000e20
        /*04ec*/ 	.word	0x000000ff
        /*04f0*/ 	.word	0x000001e8
        /*04f4*/ 	.short	0x0100
        /*04f6*/ 	.byte	0x04
	.zero		1


	//   ....[63]....
        /*04f8*/ 	.word	0x00000e30
        /*04fc*/ 	.word	0x000000ff
        /*0500*/ 	.word	0x00000208
        /*0504*/ 	.short	0x0100
        /*0506*/ 	.byte	0x04
	.zero		1


	//   ....[64]....
        /*0508*/ 	.word	0x00000e40
        /*050c*/ 	.word	0x000000ff
        /*0510*/ 	.word	0x000001f0
        /*0514*/ 	.short	0x0100
        /*0516*/ 	.byte	0x04
	.zero		1


	//   ....[65]....
        /*0518*/ 	.word	0x00000e50
        /*051c*/ 	.word	0x000000ff
        /*0520*/ 	.word	0x00000210
        /*0524*/ 	.short	0x0100
        /*0526*/ 	.byte	0x04
	.zero		1


	//   ....[66]....
        /*0528*/ 	.word	0x00000e60
        /*052c*/ 	.word	0x000000ff
        /*0530*/ 	.word	0x000001f8
        /*0534*/ 	.short	0x0100
        /*0536*/ 	.byte	0x04
	.zero		1


	//   ....[67]....
        /*0538*/ 	.word	0x00000e70
        /*053c*/ 	.word	0x000000ff
        /*0540*/ 	.word	0x00000218
        /*0544*/ 	.short	0x0100
        /*0546*/ 	.byte	0x04
	.zero		1


	//   ....[68]....
        /*0548*/ 	.word	0x00000f80
        /*054c*/ 	.word	0x000000ff
        /*0550*/ 	.word	0x00000220
        /*0554*/ 	.short	0x0100
        /*0556*/ 	.byte	0x04
	.zero		1


	//   ....[69]....
        /*0558*/ 	.word	0x00000f90
        /*055c*/ 	.word	0x000000ff
        /*0560*/ 	.word	0x00000230
        /*0564*/ 	.short	0x0100
        /*0566*/ 	.byte	0x04
	.zero		1


	//   ....[70]....
        /*0568*/ 	.word	0x00000fa0
        /*056c*/ 	.word	0x000000ff
        /*0570*/ 	.word	0x00000228
        /*0574*/ 	.short	0x0100
        /*0576*/ 	.byte	0x04
	.zero		1


	//   ....[71]....
        /*0578*/ 	.word	0x00000fb0
        /*057c*/ 	.word	0x000000ff
        /*0580*/ 	.word	0x00000238
        /*0584*/ 	.short	0x0100
        /*0586*/ 	.byte	0x04
	.zero		1


	//   ....[72]....
        /*0588*/ 	.word	0x00001920
        /*058c*/ 	.word	0x00000003
        /*0590*/ 	.word	0x00000230
        /*0594*/ 	.short	0x010a
        /*0596*/ 	.byte	0xff
	.zero		1


	//   ....[73]....
        /*0598*/ 	.word	0x00001950
        /*059c*/ 	.word	0x00000003
        /*05a0*/ 	.word	0x00000220
        /*05a4*/ 	.short	0x0101
        /*05a6*/ 	.byte	0xff
	.zero		1


	//   ....[74]....
        /*05a8*/ 	.word	0x00001a20
        /*05ac*/ 	.word	0x000000ff
        /*05b0*/ 	.word	0x000000d0
        /*05b4*/ 	.short	0x010a
        /*05b6*/ 	.byte	0x06
	.zero		1


	//   ....[75]....
        /*05b8*/ 	.word	0x00001aa0
        /*05bc*/ 	.word	0x000000ff
        /*05c0*/ 	.word	0x000000d0
        /*05c4*/ 	.short	0x010a
        /*05c6*/ 	.byte	0x21
	.zero		1


	//   ....[76]....
        /*05c8*/ 	.word	0x00001bf0
        /*05cc*/ 	.word	0x000000ff
        /*05d0*/ 	.word	0x000000d0
        /*05d4*/ 	.short	0x010a
        /*05d6*/ 	.byte	0x08
	.zero		1


	//   ....[77]....
        /*05d8*/ 	.word	0x00001d00
        /*05dc*/ 	.word	0x000000ff
        /*05e0*/ 	.word	0x000001b8
        /*05e4*/ 	.short	0x0101
        /*05e6*/ 	.byte	0x04
	.zero		1


	//   ....[78]....
        /*05e8*/ 	.word	0x00001d20
        /*05ec*/ 	.word	0x000000ff
        /*05f0*/ 	.word	0x000000d0
        /*05f4*/ 	.short	0x010a
        /*05f6*/ 	.byte	0x06
	.zero		1


	//   ....[79]....
        /*05f8*/ 	.word	0x00001da0
        /*05fc*/ 	.word	0x000000ff
        /*0600*/ 	.word	0x000000d0
        /*0604*/ 	.short	0x010a
        /*0606*/ 	.byte	0x11
	.zero		1


	//   ....[80]....
        /*0608*/ 	.word	0x00001ef0
        /*060c*/ 	.word	0x000000ff
        /*0610*/ 	.word	0x000000d0
        /*0614*/ 	.short	0x010a
        /*0616*/ 	.byte	0x08
	.zero		1


	//   ....[81]....
        /*0618*/ 	.word	0x00002030
        /*061c*/ 	.word	0x00000003
        /*0620*/ 	.word	0x000001c0
        /*0624*/ 	.short	0x010a
        /*0626*/ 	.byte	0xff
	.zero		1


	//   ....[82]....
        /*0628*/ 	.word	0x00002180
        /*062c*/ 	.word	0x00000000
        /*0630*/ 	.word	0x00000000
        /*0634*/ 	.short	0x0101
        /*0636*/ 	.byte	0xff
	.zero		1


	//   ....[83]....
        /*0638*/ 	.word	0x00002740
        /*063c*/ 	.word	0x000000ff
        /*0640*/ 	.word	0x00000000
        /*0644*/ 	.short	0x010a
        /*0646*/ 	.byte	0x04
	.zero		1


	//   ....[84]....
        /*0648*/ 	.word	0x000027d0
        /*064c*/ 	.word	0x000000ff
        /*0650*/ 	.word	0x00000000
        /*0654*/ 	.short	0x010a
        /*0656*/ 	.byte	0x05
	.zero		1


	//   ....[85]....
        /*0658*/ 	.word	0x00002860
        /*065c*/ 	.word	0x000000ff
        /*0660*/ 	.word	0x00000000
        /*0664*/ 	.short	0x010a
        /*0666*/ 	.byte	0x05
	.zero		1


	//   ....[86]....
        /*0668*/ 	.word	0x000028f0
        /*066c*/ 	.word	0x000000ff
        /*0670*/ 	.word	0x00000000
        /*0674*/ 	.short	0x010a
        /*0676*/ 	.byte	0x05
	.zero		1


	//   ....[87]....
        /*0678*/ 	.word	0x00002980
        /*067c*/ 	.word	0x000000ff
        /*0680*/ 	.word	0x00000000
        /*0684*/ 	.short	0x010a
        /*0686*/ 	.byte	0x05
	.zero		1


	//   ....[88]....
        /*0688*/ 	.word	0x00002a10
        /*068c*/ 	.word	0x000000ff
        /*0690*/ 	.word	0x00000000
        /*0694*/ 	.short	0x010a
        /*0696*/ 	.byte	0x05
	.zero		1


	//   ....[89]....
        /*0698*/ 	.word	0x00002aa0
        /*069c*/ 	.word	0x000000ff
        /*06a0*/ 	.word	0x00000000
        /*06a4*/ 	.short	0x010a
        /*06a6*/ 	.byte	0x05
	.zero		1


	//   ....[90]....
        /*06a8*/ 	.word	0x00002b30
        /*06ac*/ 	.word	0x000000ff
        /*06b0*/ 	.word	0x00000000
        /*06b4*/ 	.short	0x010a
        /*06b6*/ 	.byte	0x05
	.zero		1


	//   ....[91]....
        /*06b8*/ 	.word	0x00002bc0
        /*06bc*/ 	.word	0x000000ff
        /*06c0*/ 	.word	0x00000000
        /*06c4*/ 	.short	0x010a
        /*06c6*/ 	.byte	0x05
	.zero		1


	//   ....[92]....
        /*06c8*/ 	.word	0x00002c50
        /*06cc*/ 	.word	0x000000ff
        /*06d0*/ 	.word	0x00000000
        /*06d4*/ 	.short	0x010a
        /*06d6*/ 	.byte	0x05
	.zero		1


	//   ....[93]....
        /*06d8*/ 	.word	0x00002ce0
        /*06dc*/ 	.word	0x000000ff
        /*06e0*/ 	.word	0x00000000
        /*06e4*/ 	.short	0x010a
        /*06e6*/ 	.byte	0x05
	.zero		1


	//   ....[94]....
        /*06e8*/ 	.word	0x00002d70
        /*06ec*/ 	.word	0x000000ff
        /*06f0*/ 	.word	0x00000000
        /*06f4*/ 	.short	0x010a
        /*06f6*/ 	.byte	0x05
	.zero		1


	//   ....[95]....
        /*06f8*/ 	.word	0x00002e00
        /*06fc*/ 	.word	0x000000ff
        /*0700*/ 	.word	0x00000000
        /*0704*/ 	.short	0x010a
        /*0706*/ 	.byte	0x05
	.zero		1


	//   ....[96]....
        /*0708*/ 	.word	0x00002e90
        /*070c*/ 	.word	0x000000ff
        /*0710*/ 	.word	0x00000000
        /*0714*/ 	.short	0x010a
        /*0716*/ 	.byte	0x05
	.zero		1


	//   ....[97]....
        /*0718*/ 	.word	0x00002f20
        /*071c*/ 	.word	0x000000ff
        /*0720*/ 	.word	0x00000000
        /*0724*/ 	.short	0x010a
        /*0726*/ 	.byte	0x05
	.zero		1


	//   ....[98]....
        /*0728*/ 	.word	0x00002fb0
        /*072c*/ 	.word	0x000000ff
        /*0730*/ 	.word	0x00000000
        /*0734*/ 	.short	0x010a
        /*0736*/ 	.byte	0x05
	.zero		1


	//   ....[99]....
        /*0738*/ 	.word	0x00003040
        /*073c*/ 	.word	0x000000ff
        /*0740*/ 	.word	0x00000000
        /*0744*/ 	.short	0x010a
        /*0746*/ 	.byte	0x05
	.zero		1


	//   ....[100]....
        /*0748*/ 	.word	0x000030d0
        /*074c*/ 	.word	0x000000ff
        /*0750*/ 	.word	0x00000000
        /*0754*/ 	.short	0x010a
        /*0756*/ 	.byte	0x05
	.zero		1


	//   ....[101]....
        /*0758*/ 	.word	0x00003160
        /*075c*/ 	.word	0x000000ff
        /*0760*/ 	.word	0x00000000
        /*0764*/ 	.short	0x010a
        /*0766*/ 	.byte	0x05
	.zero		1


	//   ....[102]....
        /*0768*/ 	.word	0x000031f0
        /*076c*/ 	.word	0x000000ff
        /*0770*/ 	.word	0x00000000
        /*0774*/ 	.short	0x010a
        /*0776*/ 	.byte	0x05
	.zero		1


	//   ....[103]....
        /*0778*/ 	.word	0x00003280
        /*077c*/ 	.word	0x000000ff
        /*0780*/ 	.word	0x00000000
        /*0784*/ 	.short	0x010a
        /*0786*/ 	.byte	0x05
	.zero		1


	//   ....[104]....
        /*0788*/ 	.word	0x00003310
        /*078c*/ 	.word	0x000000ff
        /*0790*/ 	.word	0x00000000
        /*0794*/ 	.short	0x010a
        /*0796*/ 	.byte	0x05
	.zero		1


	//   ....[105]....
        /*0798*/ 	.word	0x000033a0
        /*079c*/ 	.word	0x000000ff
        /*07a0*/ 	.word	0x00000000
        /*07a4*/ 	.short	0x010a
        /*07a6*/ 	.byte	0x05
	.zero		1


	//   ....[106]....
        /*07a8*/ 	.word	0x00003430
        /*07ac*/ 	.word	0x000000ff
        /*07b0*/ 	.word	0x00000000
        /*07b4*/ 	.short	0x010a
        /*07b6*/ 	.byte	0x05
	.zero		1


	//   ....[107]....
        /*07b8*/ 	.word	0x000034c0
        /*07bc*/ 	.word	0x000000ff
        /*07c0*/ 	.word	0x00000000
        /*07c4*/ 	.short	0x010a
        /*07c6*/ 	.byte	0x05
	.zero		1


	//   ....[108]....
        /*07c8*/ 	.word	0x00003560
        /*07cc*/ 	.word	0x00000000
        /*07d0*/ 	.word	0x00000000
        /*07d4*/ 	.short	0x010a
        /*07d6*/ 	.byte	0xff
	.zero		1


	//   ....[109]....
        /*07d8*/ 	.word	0x00003690
        /*07dc*/ 	.word	0x00000000
        /*07e0*/ 	.word	0x00000220
        /*07e4*/ 	.short	0x010a
        /*07e6*/ 	.byte	0xff
	.zero		1


	//   ....[110]....
        /*07e8*/ 	.word	0x00003700
        /*07ec*/ 	.word	0x00000004
        /*07f0*/ 	.word	0x00000000
        /*07f4*/ 	.short	0x0101
        /*07f6*/ 	.byte	0xff
	.zero		1


	//   ....[111]....
        /*07f8*/ 	.word	0x00003720
        /*07fc*/ 	.word	0x000000ff
        /*0800*/ 	.word	0x000001d0
        /*0804*/ 	.short	0x010a
        /*0806*/ 	.byte	0x04
	.zero		1


	//   ....[112]....
        /*0808*/ 	.word	0x00003840
        /*080c*/ 	.word	0x00000000
        /*0810*/ 	.word	0x000001c0
        /*0814*/ 	.short	0x010a
        /*0816*/ 	.byte	0xff
	.zero		1


	//   ....[113]....
        /*0818*/ 	.word	0x00003940
        /*081c*/ 	.word	0x00000000
        /*0820*/ 	.word	0x00000000
        /*0824*/ 	.short	0x0101
        /*0826*/ 	.byte	0xff
	.zero		1


	//   ....[114]....
        /*0828*/ 	.word	0x000039d0
        /*082c*/ 	.word	0x000000ff
        /*0830*/ 	.word	0x000001d0
        /*0834*/ 	.short	0x0106
        /*0836*/ 	.byte	0x04
	.zero		1


	//   ....[115]....
        /*0838*/ 	.word	0x000039f0
        /*083c*/ 	.word	0x000000ff
        /*0840*/ 	.word	0x000001d0
        /*0844*/ 	.short	0x010a
        /*0846*/ 	.byte	0x04
	.zero		1


	//   ....[116]....
        /*0848*/ 	.word	0x00003a80
        /*084c*/ 	.word	0x000000ff
        /*0850*/ 	.word	0x000001d0
        /*0854*/ 	.short	0x0106
        /*0856*/ 	.byte	0x07
	.zero		1


	//   ....[117]....
        /*0858*/ 	.word	0x00003ac0
        /*085c*/ 	.word	0x00000000
        /*0860*/ 	.word	0x000001d0
        /*0864*/ 	.short	0x010a
        /*0866*/ 	.byte	0xff
	.zero		1


	//   ....[118]....
        /*0868*/ 	.word	0x00003fa0
        /*086c*/ 	.word	0x00000000
        /*0870*/ 	.word	0x000001c0
        /*0874*/ 	.short	0x010a
        /*0876*/ 	.byte	0xff
	.zero		1


	//   ....[119]....
        /*0878*/ 	.word	0x000040a0
        /*087c*/ 	.word	0x00000003
        /*0880*/ 	.word	0x00000000
        /*0884*/ 	.short	0x0101
        /*0886*/ 	.byte	0xff
	.zero		1


	//   ....[120]....
        /*0888*/ 	.word	0x000040b0
        /*088c*/ 	.word	0x000000ff
        /*0890*/ 	.word	0x00000000
        /*0894*/ 	.short	0x010a
        /*0896*/ 	.byte	0x05
	.zero		1


	//   ....[121]....
        /*0898*/ 	.word	0x000040d0
        /*089c*/ 	.word	0x000000ff
        /*08a0*/ 	.word	0x00000200
        /*08a4*/ 	.short	0x010a
        /*08a6*/ 	.byte	0x11
	.zero		1


	//   ....[122]....
        /*08a8*/ 	.word	0x000041b0
        /*08ac*/ 	.word	0x000000ff
        /*08b0*/ 	.word	0x00000000
        /*08b4*/ 	.short	0x010a
        /*08b6*/ 	.byte	0x07
	.zero		1


	//   ....[123]....
        /*08b8*/ 	.word	0x000042c0
        /*08bc*/ 	.word	0x000000ff
        /*08c0*/ 	.word	0x00000000
        /*08c4*/ 	.short	0x010a
        /*08c6*/ 	.byte	0x0a
	.zero		1


	//   ....[124]....
        /*08c8*/ 	.word	0x00004490
        /*08cc*/ 	.word	0x000000ff
        /*08d0*/ 	.word	0x00000000
        /*08d4*/ 	.short	0x010a
        /*08d6*/ 	.byte	0x04
	.zero		1


	//   ....[125]....
        /*08d8*/ 	.word	0x00004520
        /*08dc*/ 	.word	0x000000ff
        /*08e0*/ 	.word	0x00000000
        /*08e4*/ 	.short	0x010a
        /*08e6*/ 	.byte	0x05
	.zero		1


	//   ....[126]....
        /*08e8*/ 	.word	0x000045b0
        /*08ec*/ 	.word	0x000000ff
        /*08f0*/ 	.word	0x00000000
        /*08f4*/ 	.short	0x010a
        /*08f6*/ 	.byte	0x05
	.zero		1


	//   ....[127]....
        /*08f8*/ 	.word	0x00004640
        /*08fc*/ 	.word	0x000000ff
        /*0900*/ 	.word	0x00000000
        /*0904*/ 	.short	0x010a
        /*0906*/ 	.byte	0x04
	.zero		1


	//   ....[128]....
        /*0908*/ 	.word	0x00004b20
        /*090c*/ 	.word	0x00000003
        /*0910*/ 	.word	0x000001c0
        /*0914*/ 	.short	0x010a
        /*0916*/ 	.byte	0xff
	.zero		1


	//   ....[129]....
        /*0918*/ 	.word	0x00004c90
        /*091c*/ 	.word	0x00000000
        /*0920*/ 	.word	0x00000000
        /*0924*/ 	.short	0x0101
        /*0926*/ 	.byte	0xff
	.zero		1


	//   ....[130]....
        /*0928*/ 	.word	0x00005150
        /*092c*/ 	.word	0x000000ff
        /*0930*/ 	.word	0x000001b8
        /*0934*/ 	.short	0x010a
        /*0936*/ 	.byte	0x15
	.zero		1


	//   ....[131]....
        /*0938*/ 	.word	0x000052f0
        /*093c*/ 	.word	0x000000ff
        /*0940*/ 	.word	0x000001a8
        /*0944*/ 	.short	0x010a
        /*0946*/ 	.byte	0x15
	.zero		1


	//   ....[132]....
        /*0948*/ 	.word	0x000056b0
        /*094c*/ 	.word	0x000000ff
        /*0950*/ 	.word	0x000001a0
        /*0954*/ 	.short	0x010b
        /*0956*/ 	.byte	0x15
	.zero		1


	//   ....[133]....
        /*0958*/ 	.word	0x000056c0
        /*095c*/ 	.word	0x000000ff
        /*0960*/ 	.word	0x00000000
        /*0964*/ 	.short	0x0101
        /*0966*/ 	.byte	0x27
	.zero		1


	//   ....[134]....
        /*0968*/ 	.word	0x00005700
        /*096c*/ 	.word	0x00000000
        /*0970*/ 	.word	0x000001a8
        /*0974*/ 	.short	0x010a
        /*0976*/ 	.byte	0xff
	.zero		1


	//   ....[135]....
        /*0978*/ 	.word	0x00005960
        /*097c*/ 	.word	0x000000ff
        /*0980*/ 	.word	0x000001c0
        /*0984*/ 	.short	0x010a
        /*0986*/ 	.byte	0x04
	.zero		1


	//   ....[136]....
        /*0988*/ 	.word	0x00005a20
        /*098c*/ 	.word	0x000000ff
        /*0990*/ 	.word	0x00000000
        /*0994*/ 	.short	0x0101
        /*0996*/ 	.byte	0x04
	.zero		1


	//   ....[137]....
        /*0998*/ 	.word	0x000064c0
        /*099c*/ 	.word	0x000000ff
        /*09a0*/ 	.word	0x000001a0
        /*09a4*/ 	.short	0x010a
        /*09a6*/ 	.byte	0x2f
	.zero		1


	//   ....[138]....
        /*09a8*/ 	.word	0x000064e0
        /*09ac*/ 	.word	0x000000ff
        /*09b0*/ 	.word	0x000001e0
        /*09b4*/ 	.short	0x010a
        /*09b6*/ 	.byte	0x30
	.zero		1


	//   ....[139]....
        /*09b8*/ 	.word	0x00006580
        /*09bc*/ 	.word	0x000000ff
        /*09c0*/ 	.word	0x000001a0
        /*09c4*/ 	.short	0x010a
        /*09c6*/ 	.byte	0x2f
	.zero		1


	//   ....[140]....
        /*09c8*/ 	.word	0x00006860
        /*09cc*/ 	.word	0x000000ff
        /*09d0*/ 	.word	0x00000000
        /*09d4*/ 	.short	0x0101
        /*09d6*/ 	.byte	0x04
	.zero		1


	//   ....[141]....
        /*09d8*/ 	.word	0x000068d0
        /*09dc*/ 	.word	0x000000ff
        /*09e0*/ 	.word	0x000001e0
        /*09e4*/ 	.short	0x010a
        /*09e6*/ 	.byte	0x30
	.zero		1


	//   ....[142]....
        /*09e8*/ 	.word	0x00007600
        /*09ec*/ 	.word	0x000000ff
        /*09f0*/ 	.word	0x00000000
        /*09f4*/ 	.short	0x0101
        /*09f6*/ 	.byte	0x04
	.zero		1


	//   ....[143]....
        /*09f8*/ 	.word	0x00009400
        /*09fc*/ 	.word	0x00000003
        /*0a00*/ 	.word	0x00000230
        /*0a04*/ 	.short	0x010a
        /*0a06*/ 	.byte	0xff
	.zero		1


	//   ....[144]....
        /*0a08*/ 	.word	0x00009460
        /*0a0c*/ 	.word	0x00000000
        /*0a10*/ 	.word	0x000000d0
        /*0a14*/ 	.short	0x010a
        /*0a16*/ 	.byte	0xff
	.zero		1


	//   ....[145]....
        /*0a18*/ 	.word	0x000094c0
        /*0a1c*/ 	.word	0x00000000
        /*0a20*/ 	.word	0x000000d0
        /*0a24*/ 	.short	0x010a
        /*0a26*/ 	.byte	0xff
	.zero		1


	//   ....[146]....
        /*0a28*/ 	.word	0x00009510
        /*0a2c*/ 	.word	0x00000003
        /*0a30*/ 	.word	0x000001c0
        /*0a34*/ 	.short	0x010a
        /*0a36*/ 	.byte	0xff
	.zero		1


	//   ....[147]....
        /*0a38*/ 	.word	0x00009570
        /*0a3c*/ 	.word	0x00000000
        /*0a40*/ 	.word	0x00000000
        /*0a44*/ 	.short	0x010a
        /*0a46*/ 	.byte	0xff
	.zero		1


	//   ....[148]....
        /*0a48*/ 	.word	0x000095d0
        /*0a4c*/ 	.word	0x00000000
        /*0a50*/ 	.word	0x00000000
        /*0a54*/ 	.short	0x010a
        /*0a56*/ 	.byte	0xff
	.zero		1


	//   ....[149]....
        /*0a58*/ 	.word	0x00009630
        /*0a5c*/ 	.word	0x00000000
        /*0a60*/ 	.word	0x00000000
        /*0a64*/ 	.short	0x010a
        /*0a66*/ 	.byte	0xff
	.zero		1


	//   ....[150]....
        /*0a68*/ 	.word	0x00009690
        /*0a6c*/ 	.word	0x00000000
        /*0a70*/ 	.word	0x00000000
        /*0a74*/ 	.short	0x010a
        /*0a76*/ 	.byte	0xff
	.zero		1


	//   ....[151]....
        /*0a78*/ 	.word	0x000096f0
        /*0a7c*/ 	.word	0x00000000
        /*0a80*/ 	.word	0x00000000
        /*0a84*/ 	.short	0x010a
        /*0a86*/ 	.byte	0xff
	.zero		1


	//   ....[152]....
        /*0a88*/ 	.word	0x00009750
        /*0a8c*/ 	.word	0x00000000
        /*0a90*/ 	.word	0x00000000
        /*0a94*/ 	.short	0x010a
        /*0a96*/ 	.byte	0xff
	.zero		1


	//   ....[153]....
        /*0a98*/ 	.word	0x000097b0
        /*0a9c*/ 	.word	0x00000000
        /*0aa0*/ 	.word	0x00000000
        /*0aa4*/ 	.short	0x010a
        /*0aa6*/ 	.byte	0xff
	.zero		1


	//   ....[154]....
        /*0aa8*/ 	.word	0x00009810
        /*0aac*/ 	.word	0x00000000
        /*0ab0*/ 	.word	0x00000000
        /*0ab4*/ 	.short	0x010a
        /*0ab6*/ 	.byte	0xff
	.zero		1


	//   ....[155]....
        /*0ab8*/ 	.word	0x00009870
        /*0abc*/ 	.word	0x00000000
        /*0ac0*/ 	.word	0x00000000
        /*0ac4*/ 	.short	0x010a
        /*0ac6*/ 	.byte	0xff
	.zero		1


	//   ....[156]....
        /*0ac8*/ 	.word	0x000098d0
        /*0acc*/ 	.word	0x00000000
        /*0ad0*/ 	.word	0x00000000
        /*0ad4*/ 	.short	0x010a
        /*0ad6*/ 	.byte	0xff
	.zero		1


	//   ....[157]....
        /*0ad8*/ 	.word	0x00009930
        /*0adc*/ 	.word	0x00000000
        /*0ae0*/ 	.word	0x00000000
        /*0ae4*/ 	.short	0x010a
        /*0ae6*/ 	.byte	0xff
	.zero		1


	//   ....[158]....
        /*0ae8*/ 	.word	0x00009990
        /*0aec*/ 	.word	0x00000000
        /*0af0*/ 	.word	0x00000000
        /*0af4*/ 	.short	0x010a
        /*0af6*/ 	.byte	0xff
	.zero		1


	//   ....[159]....
        /*0af8*/ 	.word	0x000099f0
        /*0afc*/ 	.word	0x00000000
        /*0b00*/ 	.word	0x00000000
        /*0b04*/ 	.short	0x010a
        /*0b06*/ 	.byte	0xff
	.zero		1


	//   ....[160]....
        /*0b08*/ 	.word	0x00009a50
        /*0b0c*/ 	.word	0x00000000
        /*0b10*/ 	.word	0x00000000
        /*0b14*/ 	.short	0x010a
        /*0b16*/ 	.byte	0xff
	.zero		1


	//   ....[161]....
        /*0b18*/ 	.word	0x00009ab0
        /*0b1c*/ 	.word	0x00000000
        /*0b20*/ 	.word	0x00000000
        /*0b24*/ 	.short	0x010a
        /*0b26*/ 	.byte	0xff
	.zero		1


	//   ....[162]....
        /*0b28*/ 	.word	0x00009b10
        /*0b2c*/ 	.word	0x00000000
        /*0b30*/ 	.word	0x00000000
        /*0b34*/ 	.short	0x010a
        /*0b36*/ 	.byte	0xff
	.zero		1


	//   ....[163]....
        /*0b38*/ 	.word	0x00009b70
        /*0b3c*/ 	.word	0x00000000
        /*0b40*/ 	.word	0x00000000
        /*0b44*/ 	.short	0x010a
        /*0b46*/ 	.byte	0xff
	.zero		1


	//   ....[164]....
        /*0b48*/ 	.word	0x00009bd0
        /*0b4c*/ 	.word	0x00000000
        /*0b50*/ 	.word	0x00000000
        /*0b54*/ 	.short	0x010a
        /*0b56*/ 	.byte	0xff
	.zero		1


	//   ....[165]....
        /*0b58*/ 	.word	0x00009c30
        /*0b5c*/ 	.word	0x00000000
        /*0b60*/ 	.word	0x00000000
        /*0b64*/ 	.short	0x010a
        /*0b66*/ 	.byte	0xff
	.zero		1


	//   ....[166]....
        /*0b68*/ 	.word	0x00009c90
        /*0b6c*/ 	.word	0x00000000
        /*0b70*/ 	.word	0x00000000
        /*0b74*/ 	.short	0x010a
        /*0b76*/ 	.byte	0xff
	.zero		1


	//   ....[167]....
        /*0b78*/ 	.word	0x00009cf0
        /*0b7c*/ 	.word	0x00000000
        /*0b80*/ 	.word	0x00000000
        /*0b84*/ 	.short	0x010a
        /*0b86*/ 	.byte	0xff
	.zero		1


	//   ....[168]....
        /*0b88*/ 	.word	0x00009d50
        /*0b8c*/ 	.word	0x00000000
        /*0b90*/ 	.word	0x00000000
        /*0b94*/ 	.short	0x010a
        /*0b96*/ 	.byte	0xff
	.zero		1


	//   ....[169]....
        /*0b98*/ 	.word	0x00009db0
        /*0b9c*/ 	.word	0x00000000
        /*0ba0*/ 	.word	0x00000000
        /*0ba4*/ 	.short	0x010a
        /*0ba6*/ 	.byte	0xff
	.zero		1


	//   ....[170]....
        /*0ba8*/ 	.word	0x00009e10
        /*0bac*/ 	.word	0x00000000
        /*0bb0*/ 	.word	0x00000000
        /*0bb4*/ 	.short	0x010a
        /*0bb6*/ 	.byte	0xff
	.zero		1


	//   ....[171]....
        /*0bb8*/ 	.word	0x00009e70
        /*0bbc*/ 	.word	0x00000000
        /*0bc0*/ 	.word	0x00000000
        /*0bc4*/ 	.short	0x010a
        /*0bc6*/ 	.byte	0xff
	.zero		1


	//   ....[172]....
        /*0bc8*/ 	.word	0x00009ec0
        /*0bcc*/ 	.word	0x00000000
        /*0bd0*/ 	.word	0x00000220
        /*0bd4*/ 	.short	0x010a
        /*0bd6*/ 	.byte	0xff
	.zero		1


	//   ....[173]....
        /*0bd8*/ 	.word	0x00009f20
        /*0bdc*/ 	.word	0x00000000
        /*0be0*/ 	.word	0x000001d0
        /*0be4*/ 	.short	0x010a
        /*0be6*/ 	.byte	0xff
	.zero		1


	//   ....[174]....
        /*0be8*/ 	.word	0x00009f70
        /*0bec*/ 	.word	0x00000000
        /*0bf0*/ 	.word	0x000001c0
        /*0bf4*/ 	.short	0x010a
        /*0bf6*/ 	.byte	0xff
	.zero		1


	//   ....[175]....
        /*0bf8*/ 	.word	0x00009fd0
        /*0bfc*/ 	.word	0x00000000
        /*0c00*/ 	.word	0x000001d0
        /*0c04*/ 	.short	0x010a
        /*0c06*/ 	.byte	0xff
	.zero		1


	//   ....[176]....
        /*0c08*/ 	.word	0x0000a020
        /*0c0c*/ 	.word	0x00000000
        /*0c10*/ 	.word	0x000001c0
        /*0c14*/ 	.short	0x010a
        /*0c16*/ 	.byte	0xff
	.zero		1


	//   ....[177]....
        /*0c18*/ 	.word	0x0000a080
        /*0c1c*/ 	.word	0x00000003
        /*0c20*/ 	.word	0x00000200
        /*0c24*/ 	.short	0x010a
        /*0c26*/ 	.byte	0xff
	.zero		1


	//   ....[178]....
        /*0c28*/ 	.word	0x0000a0e0
        /*0c2c*/ 	.word	0x00000000
        /*0c30*/ 	.word	0x00000000
        /*0c34*/ 	.short	0x010a
        /*0c36*/ 	.byte	0xff
	.zero		1


	//   ....[179]....
        /*0c38*/ 	.word	0x0000a140
        /*0c3c*/ 	.word	0x00000000
        /*0c40*/ 	.word	0x00000000
        /*0c44*/ 	.short	0x010a
        /*0c46*/ 	.byte	0xff
	.zero		1


	//   ....[180]....
        /*0c48*/ 	.word	0x0000a1a0
        /*0c4c*/ 	.word	0x00000000
        /*0c50*/ 	.word	0x00000000
        /*0c54*/ 	.short	0x010a
        /*0c56*/ 	.byte	0xff
	.zero		1


	//   ....[181]....
        /*0c58*/ 	.word	0x0000a200
        /*0c5c*/ 	.word	0x00000000
        /*0c60*/ 	.word	0x00000000
        /*0c64*/ 	.short	0x010a
        /*0c66*/ 	.byte	0xff
	.zero		1


	//   ....[182]....
        /*0c68*/ 	.word	0x0000a260
        /*0c6c*/ 	.word	0x00000000
        /*0c70*/ 	.word	0x00000000
        /*0c74*/ 	.short	0x010a
        /*0c76*/ 	.byte	0xff
	.zero		1


	//   ....[183]....
        /*0c78*/ 	.word	0x0000a2b0
        /*0c7c*/ 	.word	0x00000003
        /*0c80*/ 	.word	0x000001c0
        /*0c84*/ 	.short	0x010a
        /*0c86*/ 	.byte	0xff
	.zero		1


	//   ....[184]....
        /*0c88*/ 	.word	0x0000a310
        /*0c8c*/ 	.word	0x00000000
        /*0c90*/ 	.word	0x000001b8
        /*0c94*/ 	.short	0x010a
        /*0c96*/ 	.byte	0xff
	.zero		1


	//   ....[185]....
        /*0c98*/ 	.word	0x0000a370
        /*0c9c*/ 	.word	0x00000003
        /*0ca0*/ 	.word	0x000001a8
        /*0ca4*/ 	.short	0x010a
        /*0ca6*/ 	.byte	0xff
	.zero		1


	//   ....[186]....
        /*0ca8*/ 	.word	0x0000a3d0
        /*0cac*/ 	.word	0x00000000
        /*0cb0*/ 	.word	0x000001c0
        /*0cb4*/ 	.short	0x010a
        /*0cb6*/ 	.byte	0xff
	.zero		1


	//   ....[187]....
        /*0cb8*/ 	.word	0x0000a430
        /*0cbc*/ 	.word	0x00000003
        /*0cc0*/ 	.word	0x000001a0
        /*0cc4*/ 	.short	0x010a
        /*0cc6*/ 	.byte	0xff
	.zero		1


	//   ....[188]....
        /*0cc8*/ 	.word	0x0000a490
        /*0ccc*/ 	.word	0x00000003
        /*0cd0*/ 	.word	0x000001e0
        /*0cd4*/ 	.short	0x010a
        /*0cd6*/ 	.byte	0xff
	.zero		1


	//----- nvinfo : EIATTR_NUM_MBARRIERS
	.align		4
.L_44:
        /*0cd8*/ 	.byte	0x03, 0x38
        /*0cda*/ 	.short	0x0048


	//----- nvinfo : EIATTR_EXIT_INSTR_OFFSETS
	.align		4
        /*0cdc*/ 	.byte	0x04, 0x1c
        /*0cde*/ 	.short	(.L_46 - .L_45)


	//   ....[0]....
.L_45:
        /*0ce0*/ 	.word	0x00003590


	//   ....[1]....
        /*0ce4*/ 	.word	0x00003a90


	//   ....[2]....
        /*0ce8*/ 	.word	0x00003af0


	//   ....[3]....
        /*0cec*/ 	.word	0x000048a0


	//   ....[4]....
        /*0cf0*/ 	.word	0x00005730


	//   ....[5]....
        /*0cf4*/ 	.word	0x00005770


	//   ....[6]....
        /*0cf8*/ 	.word	0x000093f0


	//----- nvinfo : EIATTR_MAX_THREADS
	.align		4
.L_46:
        /*0cfc*/ 	.byte	0x04, 0x05
        /*0cfe*/ 	.short	(.L_48 - .L_47)
.L_47:
        /*0d00*/ 	.word	0x00000100
        /*0d04*/ 	.word	0x00000001
        /*0d08*/ 	.word	0x00000001


	//----- nvinfo : EIATTR_CRS_STACK_SIZE
	.align		4
.L_48:
        /*0d0c*/ 	.byte	0x04, 0x1e
        /*0d0e*/ 	.short	(.L_50 - .L_49)
.L_49:
        /*0d10*/ 	.word	0x00000000


	//----- nvinfo : EIATTR_CBANK_PARAM_SIZE
	.align		4
.L_50:
        /*0d14*/ 	.byte	0x03, 0x19
        /*0d16*/ 	.short	0x0800


	//----- nvinfo : EIATTR_PARAM_CBANK
	.align		4
        /*0d18*/ 	.byte	0x04, 0x0a
        /*0d1a*/ 	.short	(.L_52 - .L_51)
	.align		4
.L_51:
        /*0d1c*/ 	.word	index@(.nv.constant0._ZN7cutlass13device_kernelINS_4gemm6kernel13GemmUniversalIN4cute5tupleIJiiiiEEENS1_10collective13CollectiveMmaINS1_35MainloopSm100TmaUmmaWarpSpecializedILi26ELi2ELi4ENS5_IJNS4_1CILi1EEESB_SB_EEEEENS5_IJNSA_ILi128EEENSA_ILi112EEENSA_ILi32EEEEEENS_12float_e4m3_tENS5_IJlSB_lEEESI_SJ_NS4_8TiledMMAINS4_8MMA_AtomIJNS4_10MMA_TraitsINS4_19SM100_MMA_F8F6F4_SSEJSI_SI_fSE_SF_NS4_17integral_constantINS4_4UMMA5MajorELSQ_0EEESR_NSO_INSP_7ScaleInELSS_0EEEST_EEEEEENS4_6LayoutISC_NS5_IJNSA_ILi0EEESX_SX_EEEEENS5_IJNS4_10UnderscoreES10_S10_EEEEENS4_13SM90_TMA_LOADENS4_14ComposedLayoutINS4_7SwizzleILi1ELi4ELi3EEENS4_18smem_ptr_flag_bitsILi8EEENSW_INS5_IJNSA_ILi8EEESG_EEENS5_IJSG_SB_EEEEEEEvNS4_8identityES13_S1D_vS1E_EENS_8epilogue10collective18CollectiveEpilogueINS1G_23Sm100TmaWarpSpecializedILi1ELi1ELi112ELb0ELb0EEEJSH_NS5_IJNSW_ISE_SB_EENSW_ISF_SB_EEEEESI_SJ_SI_SJ_NS1G_6fusion15FusionCallbacksIS1K_NS1O_17LinearCombinationISI_fSI_fLNS_15FloatRoundStyleE2EEESH_S1N_JEEENS4_5SM1004TMEM4LOAD26SM100_TMEM_LOAD_32dp32b16xES13_NS14_INS15_ILi0ELi4ELi3EEES18_NSW_INS5_IJS19_NSA_ILi16EEEEEENS5_IJS1Z_SB_EEEEEEENS4_39AutoVectorizingCopyWithAssumedAlignmentILi128EEENS4_14SM90_TMA_STOREES23_S25_S25_EEEvvEEEEvNT_6ParamsE)
        /*0d20*/ 	.short	0x0380
        /*0d22*/ 	.short	0x0800


	//----- nvinfo : EIATTR_SW_WAR
	.align		4
.L_52:
        /*0d24*/ 	.byte	0x04, 0x36
        /*0d26*/ 	.short	(.L_54 - .L_53)
.L_53:
        /*0d28*/ 	.word	0x00000008
.L_54:


//--------------------- .nv.callgraph             --------------------------
	.section	.nv.callgraph,"",@"SHT_CUDA_CALLGRAPH"
	.align	4
	.sectionentsize	8
	.align		4
        /*0000*/ 	.word	0x00000000
	.align		4
        /*0004*/ 	.word	0xffffffff
	.align		4
        /*0008*/ 	.word	index@(_ZN7cutlass13device_kernelINS_4gemm6kernel13GemmUniversalIN4cute5tupleIJiiiiEEENS1_10collective13CollectiveMmaINS1_35MainloopSm100TmaUmmaWarpSpecializedILi26ELi2ELi4ENS5_IJNS4_1CILi1EEESB_SB_EEEEENS5_IJNSA_ILi128EEENSA_ILi112EEENSA_ILi32EEEEEENS_12float_e4m3_tENS5_IJlSB_lEEESI_SJ_NS4_8TiledMMAINS4_8MMA_AtomIJNS4_10MMA_TraitsINS4_19SM100_MMA_F8F6F4_SSEJSI_SI_fSE_SF_NS4_17integral_constantINS4_4UMMA5MajorELSQ_0EEESR_NSO_INSP_7ScaleInELSS_0EEEST_EEEEEENS4_6LayoutISC_NS5_IJNSA_ILi0EEESX_SX_EEEEENS5_IJNS4_10UnderscoreES10_S10_EEEEENS4_13SM90_TMA_LOADENS4_14ComposedLayoutINS4_7SwizzleILi1ELi4ELi3EEENS4_18smem_ptr_flag_bitsILi8EEENSW_INS5_IJNSA_ILi8EEESG_EEENS5_IJSG_SB_EEEEEEEvNS4_8identityES13_S1D_vS1E_EENS_8epilogue10collective18CollectiveEpilogueINS1G_23Sm100TmaWarpSpecializedILi1ELi1ELi112ELb0ELb0EEEJSH_NS5_IJNSW_ISE_SB_EENSW_ISF_SB_EEEEESI_SJ_SI_SJ_NS1G_6fusion15FusionCallbacksIS1K_NS1O_17LinearCombinationISI_fSI_fLNS_15FloatRoundStyleE2EEESH_S1N_JEEENS4_5SM1004TMEM4LOAD26SM100_TMEM_LOAD_32dp32b16xES13_NS14_INS15_ILi0ELi4ELi3EEES18_NSW_INS5_IJS19_NSA_ILi16EEEEEENS5_IJS1Z_SB_EEEEEEENS4_39AutoVectorizingCopyWithAssumedAlignmentILi128EEENS4_14SM90_TMA_STOREES23_S25_S25_EEEvvEEEEvNT_6ParamsE)
	.align		4
        /*000c*/ 	.word	index@(__assertfail)
	.align		4
        /*0010*/ 	.word	0x00000000
	.align		4
        /*0014*/ 	.word	0xfffffffe
	.align		4
        /*0018*/ 	.word	0x00000000
	.align		4
        /*001c*/ 	.word	0xfffffffd
	.align		4
        /*0020*/ 	.word	0x00000000
	.align		4
        /*0024*/ 	.word	0xfffffffc


//--------------------- .nv.constant4             --------------------------
	.section	.nv.constant4,"a",@progbits
	.align	8
	.align		8
.nv.constant4:
        /*0000*/ 	.dword	__assertfail
	.align		8
        /*0008*/ 	.dword	__unnamed_1
	.align		8
        /*0010*/ 	.dword	_ZN40_INTERNAL_0de25c7d_4_k_cu_94623ad5_294004cuda3std3__45__cpo5beginE
	.align		8
        /*0018*/ 	.dword	_ZN40_INTERNAL_0de25c7d_4_k_cu_94623ad5_294004cuda3std3__45__cpo3endE
	.align		8
        /*0020*/ 	.dword	_ZN40_INTERNAL_0de25c7d_4_k_cu_94623ad5_294004cuda3std3__45__cpo6cbeginE
	.align		8
        /*0028*/ 	.dword	_ZN40_INTERNAL_0de25c7d_4_k_cu_94623ad5_294004cuda3std3__45__cpo4cendE
	.align		8
        /*0030*/ 	.dword	_ZN40_INTERNAL_0de25c7d_4_k_cu_94623ad5_294004cuda3std3__442_GLOBAL__N__0de25c7d_4_k_cu_94623ad5_294006ignoreE
	.align		8
        /*0038*/ 	.dword	_ZN40_INTERNAL_0de25c7d_4_k_cu_94623ad5_294004cuda3std3__419piecewise_constructE
	.align		8
        /*0040*/ 	.dword	_ZN40_INTERNAL_0de25c7d_4_k_cu_94623ad5_294004cuda3std3__48in_placeE
	.align		8
        /*0048*/ 	.dword	_ZN40_INTERNAL_0de25c7d_4_k_cu_94623ad5_294004cuda3std6ranges3__45__cpo4swapE
	.align		8
        /*0050*/ 	.dword	_ZN40_INTERNAL_0de25c7d_4_k_cu_94623ad5_294004cuda3std6ranges3__45__cpo9iter_moveE
	.align		8
        /*0058*/ 	.dword	_ZN40_INTERNAL_0de25c7d_4_k_cu_94623ad5_294004cute7productE
	.align		8
        /*0060*/ 	.dword	_ZN40_INTERNAL_0de25c7d_4_k_cu_94623ad5_294004cute1_E
	.align		8
        /*0068*/ 	.dword	$str$25
	.align		8
        /*0070*/ 	.dword	$str$26


//--------------------- .text._ZN7cutlass13device_kernelINS_4gemm6kernel13GemmUniversalIN4cute5tupleIJiiiiEEENS1_10collective13CollectiveMmaINS1_35MainloopSm100TmaUmmaWarpSpecializedILi26ELi2ELi4ENS5_IJNS4_1CILi1EEESB_SB_EEEEENS5_IJNSA_ILi128EEENSA_ILi112EEENSA_ILi32EEEEEENS_12float_e4m3_tENS5_IJlSB_lEEESI_SJ_NS4_8TiledMMAINS4_8MMA_AtomIJNS4_10MMA_TraitsINS4_19SM100_MMA_F8F6F4_SSEJSI_SI_fSE_SF_NS4_17integral_constantINS4_4UMMA5MajorELSQ_0EEESR_NSO_INSP_7ScaleInELSS_0EEEST_EEEEEENS4_6LayoutISC_NS5_IJNSA_ILi0EEESX_SX_EEEEENS5_IJNS4_10UnderscoreES10_S10_EEEEENS4_13SM90_TMA_LOADENS4_14ComposedLayoutINS4_7SwizzleILi1ELi4ELi3EEENS4_18smem_ptr_flag_bitsILi8EEENSW_INS5_IJNSA_ILi8EEESG_EEENS5_IJSG_SB_EEEEEEEvNS4_8identityES13_S1D_vS1E_EENS_8epilogue10collective18CollectiveEpilogueINS1G_23Sm100TmaWarpSpecializedILi1ELi1ELi112ELb0ELb0EEEJSH_NS5_IJNSW_ISE_SB_EENSW_ISF_SB_EEEEESI_SJ_SI_SJ_NS1G_6fusion15FusionCallbacksIS1K_NS1O_17LinearCombinationISI_fSI_fLNS_15FloatRoundStyleE2EEESH_S1N_JEEENS4_5SM1004TMEM4LOAD26SM100_TMEM_LOAD_32dp32b16xES13_NS14_INS15_ILi0ELi4ELi3EEES18_NSW_INS5_IJS19_NSA_ILi16EEEEEENS5_IJS1Z_SB_EEEEEEENS4_39AutoVectorizingCopyWithAssumedAlignmentILi128EEENS4_14SM90_TMA_STOREES23_S25_S25_EEEvvEEEEvNT_6ParamsE --------------------------
	.section	.text._ZN7cutlass13device_kernelINS_4gemm6kernel13GemmUniversalIN4cute5tupleIJiiiiEEENS1_10collective13CollectiveMmaINS1_35MainloopSm100TmaUmmaWarpSpecializedILi26ELi2ELi4ENS5_IJNS4_1CILi1EEESB_SB_EEEEENS5_IJNSA_ILi128EEENSA_ILi112EEENSA_ILi32EEEEEENS_12float_e4m3_tENS5_IJlSB_lEEESI_SJ_NS4_8TiledMMAINS4_8MMA_AtomIJNS4_10MMA_TraitsINS4_19SM100_MMA_F8F6F4_SSEJSI_SI_fSE_SF_NS4_17integral_constantINS4_4UMMA5MajorELSQ_0EEESR_NSO_INSP_7ScaleInELSS_0EEEST_EEEEEENS4_6LayoutISC_NS5_IJNSA_ILi0EEESX_SX_EEEEENS5_IJNS4_10UnderscoreES10_S10_EEEEENS4_13SM90_TMA_LOADENS4_14ComposedLayoutINS4_7SwizzleILi1ELi4ELi3EEENS4_18smem_ptr_flag_bitsILi8EEENSW_INS5_IJNSA_ILi8EEESG_EEENS5_IJSG_SB_EEEEEEEvNS4_8identityES13_S1D_vS1E_EENS_8epilogue10collective18CollectiveEpilogueINS1G_23Sm100TmaWarpSpecializedILi1ELi1ELi112ELb0ELb0EEEJSH_NS5_IJNSW_ISE_SB_EENSW_ISF_SB_EEEEESI_SJ_SI_SJ_NS1G_6fusion15FusionCallbacksIS1K_NS1O_17LinearCombinationISI_fSI_fLNS_15FloatRoundStyleE2EEESH_S1N_JEEENS4_5SM1004TMEM4LOAD26SM100_TMEM_LOAD_32dp32b16xES13_NS14_INS15_ILi0ELi4ELi3EEES18_NSW_INS5_IJS19_NSA_ILi16EEEEEENS5_IJS1Z_SB_EEEEEEENS4_39AutoVectorizingCopyWithAssumedAlignmentILi128EEENS4_14SM90_TMA_STOREES23_S25_S25_EEEvvEEEEvNT_6ParamsE,"ax",@progbits
	.align	128
.text._ZN7cutlass13device_kernelINS_4gemm6kernel13GemmUniversalIN4cute5tupleIJiiiiEEENS1_10collective13CollectiveMmaINS1_35MainloopSm100TmaUmmaWarpSpecializedILi26ELi2ELi4ENS5_IJNS4_1CILi1EEESB_SB_EEEEENS5_IJNSA_ILi128EEENSA_ILi112EEENSA_ILi32EEEEEENS_12float_e4m3_tENS5_IJlSB_lEEESI_SJ_NS4_8TiledMMAINS4_8MMA_AtomIJNS4_10MMA_TraitsINS4_19SM100_MMA_F8F6F4_SSEJSI_SI_fSE_SF_NS4_17integral_constantINS4_4UMMA5MajorELSQ_0EEESR_NSO_INSP_7ScaleInELSS_0EEEST_EEEEEENS4_6LayoutISC_NS5_IJNSA_ILi0EEESX_SX_EEEEENS5_IJNS4_10UnderscoreES10_S10_EEEEENS4_13SM90_TMA_LOADENS4_14ComposedLayoutINS4_7SwizzleILi1ELi4ELi3EEENS4_18smem_ptr_flag_bitsILi8EEENSW_INS5_IJNSA_ILi8EEESG_EEENS5_IJSG_SB_EEEEEEEvNS4_8identityES13_S1D_vS1E_EENS_8epilogue10collective18CollectiveEpilogueINS1G_23Sm100TmaWarpSpecializedILi1ELi1ELi112ELb0ELb0EEEJSH_NS5_IJNSW_ISE_SB_EENSW_ISF_SB_EEEEESI_SJ_SI_SJ_NS1G_6fusion15FusionCallbacksIS1K_NS1O_17LinearCombinationISI_fSI_fLNS_15FloatRoundStyleE2EEESH_S1N_JEEENS4_5SM1004TMEM4LOAD26SM100_TMEM_LOAD_32dp32b16xES13_NS14_INS15_ILi0ELi4ELi3EEES18_NSW_INS5_IJS19_NSA_ILi16EEEEEENS5_IJS1Z_SB_EEEEEEENS4_39AutoVectorizingCopyWithAssumedAlignmentILi128EEENS4_14SM90_TMA_STOREES23_S25_S25_EEEvvEEEEvNT_6ParamsE:
        .type           _ZN7cutlass13device_kernelINS_4gemm6kernel13GemmUniversalIN4cute5tupleIJiiiiEEENS1_10collective13CollectiveMmaINS1_35MainloopSm100TmaUmmaWarpSpecializedILi26ELi2ELi4ENS5_IJNS4_1CILi1EEESB_SB_EEEEENS5_IJNSA_ILi128EEENSA_ILi112EEENSA_ILi32EEEEEENS_12float_e4m3_tENS5_IJlSB_lEEESI_SJ_NS4_8TiledMMAINS4_8MMA_AtomIJNS4_10MMA_TraitsINS4_19SM100_MMA_F8F6F4_SSEJSI_SI_fSE_SF_NS4_17integral_constantINS4_4UMMA5MajorELSQ_0EEESR_NSO_INSP_7ScaleInELSS_0EEEST_EEEEEENS4_6LayoutISC_NS5_IJNSA_ILi0EEESX_SX_EEEEENS5_IJNS4_10UnderscoreES10_S10_EEEEENS4_13SM90_TMA_LOADENS4_14ComposedLayoutINS4_7SwizzleILi1ELi4ELi3EEENS4_18smem_ptr_flag_bitsILi8EEENSW_INS5_IJNSA_ILi8EEESG_EEENS5_IJSG_SB_EEEEEEEvNS4_8identityES13_S1D_vS1E_EENS_8epilogue10collective18CollectiveEpilogueINS1G_23Sm100TmaWarpSpecializedILi1ELi1ELi112ELb0ELb0EEEJSH_NS5_IJNSW_ISE_SB_EENSW_ISF_SB_EEEEESI_SJ_SI_SJ_NS1G_6fusion15FusionCallbacksIS1K_NS1O_17LinearCombinationISI_fSI_fLNS_15FloatRoundStyleE2EEESH_S1N_JEEENS4_5SM1004TMEM4LOAD26SM100_TMEM_LOAD_32dp32b16xES13_NS14_INS15_ILi0ELi4ELi3EEES18_NSW_INS5_IJS19_NSA_ILi16EEEEEENS5_IJS1Z_SB_EEEEEEENS4_39AutoVectorizingCopyWithAssumedAlignmentILi128EEENS4_14SM90_TMA_STOREES23_S25_S25_EEEvvEEEEvNT_6ParamsE,@function
        .size           _ZN7cutlass13device_kernelINS_4gemm6kernel13GemmUniversalIN4cute5tupleIJiiiiEEENS1_10collective13CollectiveMmaINS1_35MainloopSm100TmaUmmaWarpSpecializedILi26ELi2ELi4ENS5_IJNS4_1CILi1EEESB_SB_EEEEENS5_IJNSA_ILi128EEENSA_ILi112EEENSA_ILi32EEEEEENS_12float_e4m3_tENS5_IJlSB_lEEESI_SJ_NS4_8TiledMMAINS4_8MMA_AtomIJNS4_10MMA_TraitsINS4_19SM100_MMA_F8F6F4_SSEJSI_SI_fSE_SF_NS4_17integral_constantINS4_4UMMA5MajorELSQ_0EEESR_NSO_INSP_7ScaleInELSS_0EEEST_EEEEEENS4_6LayoutISC_NS5_IJNSA_ILi0EEESX_SX_EEEEENS5_IJNS4_10UnderscoreES10_S10_EEEEENS4_13SM90_TMA_LOADENS4_14ComposedLayoutINS4_7SwizzleILi1ELi4ELi3EEENS4_18smem_ptr_flag_bitsILi8EEENSW_INS5_IJNSA_ILi8EEESG_EEENS5_IJSG_SB_EEEEEEEvNS4_8identityES13_S1D_vS1E_EENS_8epilogue10collective18CollectiveEpilogueINS1G_23Sm100TmaWarpSpecializedILi1ELi1ELi112ELb0ELb0EEEJSH_NS5_IJNSW_ISE_SB_EENSW_ISF_SB_EEEEESI_SJ_SI_SJ_NS1G_6fusion15FusionCallbacksIS1K_NS1O_17LinearCombinationISI_fSI_fLNS_15FloatRoundStyleE2EEESH_S1N_JEEENS4_5SM1004TMEM4LOAD26SM100_TMEM_LOAD_32dp32b16xES13_NS14_INS15_ILi0ELi4ELi3EEES18_NSW_INS5_IJS19_NSA_ILi16EEEEEENS5_IJS1Z_SB_EEEEEEENS4_39AutoVectorizingCopyWithAssumedAlignmentILi128EEENS4_14SM90_TMA_STOREES23_S25_S25_EEEvvEEEEvNT_6ParamsE,(.L_x_199 - _ZN7cutlass13device_kernelINS_4gemm6kernel13GemmUniversalIN4cute5tupleIJiiiiEEENS1_10collective13CollectiveMmaINS1_35MainloopSm100TmaUmmaWarpSpecializedILi26ELi2ELi4ENS5_IJNS4_1CILi1EEESB_SB_EEEEENS5_IJNSA_ILi128EEENSA_ILi112EEENSA_ILi32EEEEEENS_12float_e4m3_tENS5_IJlSB_lEEESI_SJ_NS4_8TiledMMAINS4_8MMA_AtomIJNS4_10MMA_TraitsINS4_19SM100_MMA_F8F6F4_SSEJSI_SI_fSE_SF_NS4_17integral_constantINS4_4UMMA5MajorELSQ_0EEESR_NSO_INSP_7ScaleInELSS_0EEEST_EEEEEENS4_6LayoutISC_NS5_IJNSA_ILi0EEESX_SX_EEEEENS5_IJNS4_10UnderscoreES10_S10_EEEEENS4_13SM90_TMA_LOADENS4_14ComposedLayoutINS4_7SwizzleILi1ELi4ELi3EEENS4_18smem_ptr_flag_bitsILi8EEENSW_INS5_IJNSA_ILi8EEESG_EEENS5_IJSG_SB_EEEEEEEvNS4_8identityES13_S1D_vS1E_EENS_8epilogue10collective18CollectiveEpilogueINS1G_23Sm100TmaWarpSpecializedILi1ELi1ELi112ELb0ELb0EEEJSH_NS5_IJNSW_ISE_SB_EENSW_ISF_SB_EEEEESI_SJ_SI_SJ_NS1G_6fusion15FusionCallbacksIS1K_NS1O_17LinearCombinationISI_fSI_fLNS_15FloatRoundStyleE2EEESH_S1N_JEEENS4_5SM1004TMEM4LOAD26SM100_TMEM_LOAD_32dp32b16xES13_NS14_INS15_ILi0ELi4ELi3EEES18_NSW_INS5_IJS19_NSA_ILi16EEEEEENS5_IJS1Z_SB_EEEEEEENS4_39AutoVectorizingCopyWithAssumedAlignmentILi128EEENS4_14SM90_TMA_STOREES23_S25_S25_EEEvvEEEEvNT_6ParamsE)
        .other          _ZN7cutlass13device_kernelINS_4gemm6kernel13GemmUniversalIN4cute5tupleIJiiiiEEENS1_10collective13CollectiveMmaINS1_35MainloopSm100TmaUmmaWarpSpecializedILi26ELi2ELi4ENS5_IJNS4_1CILi1EEESB_SB_EEEEENS5_IJNSA_ILi128EEENSA_ILi112EEENSA_ILi32EEEEEENS_12float_e4m3_tENS5_IJlSB_lEEESI_SJ_NS4_8TiledMMAINS4_8MMA_AtomIJNS4_10MMA_TraitsINS4_19SM100_MMA_F8F6F4_SSEJSI_SI_fSE_SF_NS4_17integral_constantINS4_4UMMA5MajorELSQ_0EEESR_NSO_INSP_7ScaleInELSS_0EEEST_EEEEEENS4_6LayoutISC_NS5_IJNSA_ILi0EEESX_SX_EEEEENS5_IJNS4_10UnderscoreES10_S10_EEEEENS4_13SM90_TMA_LOADENS4_14ComposedLayoutINS4_7SwizzleILi1ELi4ELi3EEENS4_18smem_ptr_flag_bitsILi8EEENSW_INS5_IJNSA_ILi8EEESG_EEENS5_IJSG_SB_EEEEEEEvNS4_8identityES13_S1D_vS1E_EENS_8epilogue10collective18CollectiveEpilogueINS1G_23Sm100TmaWarpSpecializedILi1ELi1ELi112ELb0ELb0EEEJSH_NS5_IJNSW_ISE_SB_EENSW_ISF_SB_EEEEESI_SJ_SI_SJ_NS1G_6fusion15FusionCallbacksIS1K_NS1O_17LinearCombinationISI_fSI_fLNS_15FloatRoundStyleE2EEESH_S1N_JEEENS4_5SM1004TMEM4LOAD26SM100_TMEM_LOAD_32dp32b16xES13_NS14_INS15_ILi0ELi4ELi3EEES18_NSW_INS5_IJS19_NSA_ILi16EEEEEENS5_IJS1Z_SB_EEEEEEENS4_39AutoVectorizingCopyWithAssumedAlignmentILi128EEENS4_14SM90_TMA_STOREES23_S25_S25_EEEvvEEEEvNT_6ParamsE,@"STO_CUDA_ENTRY STV_DEFAULT"
_ZN7cutlass13device_kernelINS_4gemm6kernel13GemmUniversalIN4cute5tupleIJiiiiEEENS1_10collective13CollectiveMmaINS1_35MainloopSm100TmaUmmaWarpSpecializedILi26ELi2ELi4ENS5_IJNS4_1CILi1EEESB_SB_EEEEENS5_IJNSA_ILi128EEENSA_ILi112EEENSA_ILi32EEEEEENS_12float_e4m3_tENS5_IJlSB_lEEESI_SJ_NS4_8TiledMMAINS4_8MMA_AtomIJNS4_10MMA_TraitsINS4_19SM100_MMA_F8F6F4_SSEJSI_SI_fSE_SF_NS4_17integral_constantINS4_4UMMA5MajorELSQ_0EEESR_NSO_INSP_7ScaleInELSS_0EEEST_EEEEEENS4_6LayoutISC_NS5_IJNSA_ILi0EEESX_SX_EEEEENS5_IJNS4_10UnderscoreES10_S10_EEEEENS4_13SM90_TMA_LOADENS4_14ComposedLayoutINS4_7SwizzleILi1ELi4ELi3EEENS4_18smem_ptr_flag_bitsILi8EEENSW_INS5_IJNSA_ILi8EEESG_EEENS5_IJSG_SB_EEEEEEEvNS4_8identityES13_S1D_vS1E_EENS_8epilogue10collective18CollectiveEpilogueINS1G_23Sm100TmaWarpSpecializedILi1ELi1ELi112ELb0ELb0EEEJSH_NS5_IJNSW_ISE_SB_EENSW_ISF_SB_EEEEESI_SJ_SI_SJ_NS1G_6fusion15FusionCallbacksIS1K_NS1O_17LinearCombinationISI_fSI_fLNS_15FloatRoundStyleE2EEESH_S1N_JEEENS4_5SM1004TMEM4LOAD26SM100_TMEM_LOAD_32dp32b16xES13_NS14_INS15_ILi0ELi4ELi3EEES18_NSW_INS5_IJS19_NSA_ILi16EEEEEENS5_IJS1Z_SB_EEEEEEENS4_39AutoVectorizingCopyWithAssumedAlignmentILi128EEENS4_14SM90_TMA_STOREES23_S25_S25_EEEvvEEEEvNT_6ParamsE:
[----:B------:R-:W1:Y:S01]  /*0000*/  LDC R1, c[0x0][0x37c] ;  /* 0x0000df00ff017b82 */ /* 0x000e620000000800 */
[----:B------:R-:W2:Y:S01]  /*0010*/  S2R R234, SR_TID.X ;  /* 0x0000000000ea7919 */ /* 0x000ea20000002100 */
[----:B------:R-:W3:Y:S01]  /*0020*/  LDCU.64 UR8, c[0x0][0x890] ;  /* 0x00011200ff0877ac */ /* 0x000ee20008000a00 */
[----:B------:R-:W-:Y:S02]  /*0030*/  PRMT R226, RZ, 0x7610, R226 ;  /* 0x00007610ffe27816 */ /* 0x000fe400000000e2 */
[----:B------:R-:W-:Y:S01]  /*0040*/  ELECT P3, URZ, PT ;  /* 0x0000000000ff782f */ /* 0x000fe20003860000 */
[----:B---3--:R-:W-:-:S04]  /*0050*/  UISETP.NE.U32.AND UP0, UPT, UR8, URZ, UPT ;  /* 0x000000ff0800728c */ /* 0x008fc8000bf05070 */
[----:B------:R-:W-:Y:S01]  /*0060*/  UISETP.NE.AND.EX UP0, UPT, UR9, URZ, UPT, UP0 ;  /* 0x000000ff0900728c */ /* 0x000fe2000bf05300 */
[----:B--2---:R-:W-:-:S05]  /*0070*/  SHF.R.U32.HI R227, RZ, 0x5, R234 ;  /* 0x00000005ffe37819 */ /* 0x004fca00000116ea */
[----:B------:R-:W2:Y:S02]  /*0080*/  SHFL.IDX PT, R0, R227, RZ, 0x1f ;  /* 0x00001fffe3007589 */ /* 0x000ea400000e0000 */
[----:B--2---:R-:W-:Y:S01]  /*0090*/  R2UR UR22, R0 ;  /* 0x00000000001672ca */ /* 0x004fe200000e0000 */
[----:B-1----:R-:W-:-:S14]  /*00a0*/  BRA.U UP0, `(.L_x_0) ;  /* 0x0000000100307547 */ /* 0x002fdc000b800000 */
[----:B------:R-:W1:Y:S02]  /*00b0*/  LDCU.64 UR4, c[0x0][0x888] ;  /* 0x00011100ff0477ac */ /* 0x000e640008000a00 */
[----:B-1----:R-:W-:-:S04]  /*00c0*/  UISETP.NE.U32.AND UP0, UPT, UR4, URZ, UPT ;  /* 0x000000ff0400728c */ /* 0x002fc8000bf05070 */
[----:B------:R-:W-:-:S09]  /*00d0*/  UISETP.NE.AND.EX UP0, UPT, UR5, URZ, UPT, UP0 ;  /* 0x000000ff0500728c */ /* 0x000fd2000bf05300 */
[----:B------:R-:W-:Y:S05]  /*00e0*/  BRA.U !UP0, `(.L_x_1) ;  /* 0x0000000108187547 */ /* 0x000fea000b800000 */
[----:B------:R-:W1:Y:S01]  /*00f0*/  LDC.64 R2, c[0x0][0x888] ;  /* 0x00022200ff027b82 */ /* 0x000e620000000a00 */
[----:B------:R-:W1:Y:S02]  /*0100*/  LDCU.64 UR4, c[0x0][0x358] ;  /* 0x00006b00ff0477ac */ /* 0x000e640008000a00 */
[----:B-1----:R-:W2:Y:S01]  /*0110*/  LDG.E R0, desc[UR4][R2.64] ;  /* 0x0000000402007981 */ /* 0x002ea2000c1e1900 */
[----:B------:R-:W-:Y:S01]  /*0120*/  HFMA2 R226, -RZ, RZ, 0, 5.9604644775390625e-08 ;  /* 0x00000001ffe27431 */ /* 0x000fe200000001ff */
[----:B--2---:R-:W-:Y:S01]  /*0130*/  R2UR UR45, R0 ;  /* 0x00000000002d72ca */ /* 0x004fe200000e0000 */
[----:B------:R-:W-:Y:S05]  /*0140*/  BRA `(.L_x_0) ;  /* 0x0000000000087947 */ /* 0x000fea0003800000 */
.L_x_1:
[----:B------:R-:W-:Y:S01]  /*0150*/  HFMA2 R226, -RZ, RZ, 0, 5.9604644775390625e-08 ;  /* 0x00000001ffe27431 */ /* 0x000fe200000001ff */
[----:B------:R-:W1:Y:S02]  /*0160*/  LDCU UR45, c[0x0][0x880] ;  /* 0x00011000ff2d77ac */ /* 0x000e640008000800 */
.L_x_0:
[----:B------:R-:W2:Y:S02]  /*0170*/  LDCU.64 UR4, c[0x0][0x8b0] ;  /* 0x00011600ff0477ac */ /* 0x000ea40008000a00 */
[----:B--2---:R-:W-:-:S04]  /*0180*/  UISETP.NE.U32.AND UP0, UPT, UR4, URZ, UPT ;  /* 0x000000ff0400728c */ /* 0x004fc8000bf05070 */
[----:B------:R-:W-:-:S09]  /*0190*/  UISETP.NE.AND.EX UP0, UPT, UR5, URZ, UPT, UP0 ;  /* 0x000000ff0500728c */ /* 0x000fd2000bf05300 */
[----:B------:R-:W-:Y:S05]  /*01a0*/  BRA.U UP0, `(.L_x_2) ;  /* 0x0000000100287547 */ /* 0x000fea000b800000 */
[----:B------:R-:W2:Y:S02]  /*01b0*/  LDCU.64 UR4, c[0x0][0x8a8] ;  /* 0x00011500ff0477ac */ /* 0x000ea40008000a00 */
[----:B--2---:R-:W-:-:S04]  /*01c0*/  UISETP.NE.U32.AND UP0, UPT, UR4, URZ, UPT ;  /* 0x000000ff0400728c */ /* 0x004fc8000bf05070 */
[----:B------:R-:W-:-:S09]  /*01d0*/  UISETP.NE.AND.EX UP0, UPT, UR5, URZ, UPT, UP0 ;  /* 0x000000ff0500728c */ /* 0x000fd2000bf05300 */
[----:B------:R-:W-:Y:S05]  /*01e0*/  BRA.U !UP0, `(.L_x_3) ;  /* 0x0000000108147547 */ /* 0x000fea000b800000 */
[----:B------:R-:W2:Y:S01]  /*01f0*/  LDC.64 R2, c[0x0][0x8a8] ;  /* 0x00022a00ff027b82 */ /* 0x000ea20000000a00 */
[----:B------:R-:W2:Y:S02]  /*0200*/  LDCU.64 UR4, c[0x0][0x358] ;  /* 0x00006b00ff0477ac */ /* 0x000ea40008000a00 */
[----:B--2---:R-:W2:Y:S02]  /*0210*/  LDG.E R0, desc[UR4][R2.64] ;  /* 0x0000000402007981 */ /* 0x004ea4000c1e1900 */
[----:B--2---:R-:W-:Y:S01]  /*0220*/  R2UR UR37, R0 ;  /* 0x00000000002572ca */ /* 0x004fe200000e0000 */
[----:B------:R-:W-:-:S14]  /*0230*/  BRA `(.L_x_2) ;  /* 0x0000000000047947 */ /* 0x000fdc0003800000 */
.L_x_3:
[----:B------:R-:W2:Y:S02]  /*0240*/  LDCU UR37, c[0x0][0x8a0] ;  /* 0x00011400ff2577ac */ /* 0x000ea40008000800 */
.L_x_2:
[----:B------:R-:W-:Y:S01]  /*0250*/  IMAD.U32 R0, RZ, RZ, UR22 ;  /* 0x00000016ff007e24 */ /* 0x000fe2000f8e00ff */
[----:B------:R-:W-:Y:S04]  /*0260*/  BSSY.RECONVERGENT B0, `(.L_x_4) ;  /* 0x000000c000007945 */ /* 0x000fe80003800200 */
[C---:B------:R-:W-:Y:S02]  /*0270*/  ISETP.NE.OR P1, PT, R0.reuse, 0x1, !P3 ;  /* 0x000000010000780c */ /* 0x040fe40005f25670 */
[----:B------:R-:W-:-:S11]  /*0280*/  ISETP.NE.OR P0, PT, R0, 0x3, !P3 ;  /* 0x000000030000780c */ /* 0x000fd60005f05670 */
[----:B------:R-:W-:Y:S05]  /*0290*/  @P1 BRA `(.L_x_5) ;  /* 0x0000000000201947 */ /* 0x000fea0003800000 */
[----:B------:R-:W3:Y:S02]  /*02a0*/  LDCU.64 UR4, c[0x0][0x348] ;  /* 0x00006900ff0477ac */ /* 0x000ee40008000a00 */
[----:B---3--:R-:W-:Y:S02]  /*02b0*/  UIADD3 UR6, UP1, UPT, UR4, 0x80, URZ ;  /* 0x0000008004067890 */ /* 0x008fe4000ff3e0ff */
[----:B------:R-:W-:Y:S02]  /*02c0*/  UIADD3 UR4, UP0, UPT, UR4, 0x180, URZ ;  /* 0x0000018004047890 */ /* 0x000fe4000ff1e0ff */
[----:B------:R-:W-:Y:S02]  /*02d0*/  UIADD3.X UR7, UPT, UPT, URZ, UR5, URZ, UP1, !UPT ;  /* 0x00000005ff077290 */ /* 0x000fe40008ffe4ff */
[----:B------:R-:W-:-:S07]  /*02e0*/  UIADD3.X UR5, UPT, UPT, URZ, UR5, URZ, UP0, !UPT ;  /* 0x00000005ff057290 */ /* 0x000fce00087fe4ff */
[----:B------:R3:W-:Y:S02]  /*02f0*/  UTMACCTL.PF [UR6] ;  /* 0x00000000060079b9 */ /* 0x0007e40008040000 */
[----:B------:R3:W-:Y:S02]  /*0300*/  UTMACCTL.PF [UR4] ;  /* 0x00000000040079b9 */ /* 0x0007e40008040000 */
[----:B---3--:R-:W-:Y:S01]  /*0310*/  NOP ;  /* 0x0000000000007918 */ /* 0x008fe20000000000 */
.L_x_5:
[----:B-12---:R-:W-:Y:S05]  /*0320*/  BSYNC.RECONVERGENT B0 ;  /* 0x0000000000007941 */ /* 0x006fea0003800200 */
.L_x_4:
[----:B------:R-:W-:Y:S04]  /*0330*/  BSSY.RECONVERGENT B0, `(.L_x_6) ;  /* 0x000000a000007945 */ /* 0x000fe80003800200 */
[----:B------:R-:W-:Y:S05]  /*0340*/  @P0 BRA `(.L_x_7) ;  /* 0x0000000000200947 */ /* 0x000fea0003800000 */
[----:B------:R-:W1:Y:S02]  /*0350*/  LDCU.64 UR4, c[0x0][0x348] ;  /* 0x00006900ff0477ac */ /* 0x000e640008000a00 */
[----:B-1----:R-:W-:Y:S02]  /*0360*/  UIADD3 UR6, UP1, UPT, UR4, 0x580, URZ ;  /* 0x0000058004067890 */ /* 0x002fe4000ff3e0ff */
[----:B------:R-:W-:Y:S02]  /*0370*/  UIADD3 UR4, UP0, UPT, UR4, 0x680, URZ ;  /* 0x0000068004047890 */ /* 0x000fe4000ff1e0ff */
[----:B------:R-:W-:Y:S02]  /*0380*/  UIADD3.X UR7, UPT, UPT, URZ, UR5, URZ, UP1, !UPT ;  /* 0x00000005ff077290 */ /* 0x000fe40008ffe4ff */
[----:B------:R-:W-:-:S07]  /*0390*/  UIADD3.X UR5, UPT, UPT, URZ, UR5, URZ, UP0, !UPT ;  /* 0x00000005ff057290 */ /* 0x000fce00087fe4ff */
[----:B------:R1:W-:Y:S02]  /*03a0*/  UTMACCTL.PF [UR6] ;  /* 0x00000000060079b9 */ /* 0x0003e40008040000 */
[----:B------:R1:W-:Y:S02]  /*03b0*/  UTMACCTL.PF [UR4] ;  /* 0x00000000040079b9 */ /* 0x0003e40008040000 */
[----:B-1----:R-:W-:Y:S01]  /*03c0*/  NOP ;  /* 0x0000000000007918 */ /* 0x002fe20000000000 */
.L_x_7:
[----:B------:R-:W-:Y:S05]  /*03d0*/  BSYNC.RECONVERGENT B0 ;  /* 0x0000000000007941 */ /* 0x000fea0003800200 */
.L_x_6:
[----:B------:R-:W1:Y:S01]  /*03e0*/  LDCU.64 UR4, c[0x0][0x888] ;  /* 0x00011100ff0477ac */ /* 0x000e620008000a00 */
[----:B------:R-:W-:Y:S02]  /*03f0*/  UISETP.EQ.U32.AND UP1, UPT, UR8, URZ, UPT ;  /* 0x000000ff0800728c */ /* 0x000fe4000bf22070 */
[----:B------:R-:W-:Y:S02]  /*0400*/  UPLOP3.LUT UP3, UPT, UPT, UPT, UPT, 0x80, 0x8 ;  /* 0x000000000008789c */ /* 0x000fe40003f6f070 */
[----:B-1----:R-:W-:-:S04]  /*0410*/  UISETP.NE.U32.AND UP0, UPT, UR4, URZ, UPT ;  /* 0x000000ff0400728c */ /* 0x002fc8000bf05070 */
[----:B------:R-:W-:-:S04]  /*0420*/  UISETP.NE.AND.EX UP2, UPT, UR5, URZ, UPT, UP0 ;  /* 0x000000ff0500728c */ /* 0x000fc8000bf45300 */
[----:B------:R-:W-:-:S04]  /*0430*/  UISETP.EQ.OR.EX UP4, UPT, UR9, URZ, !UP2, UP1 ;  /* 0x000000ff0900728c */ /* 0x000fc8000d782710 */
[----:B------:R-:W-:-:S05]  /*0440*/  UP2UR UR56, UPR, URZ, 0x10 ;  /* 0x00000010ff387883 */ /* 0x000fca0008000000 */
[----:B------:R-:W-:Y:S07]  /*0450*/  BRA.U !UP4, `(.L_x_8) ;  /* 0x000000010c207547 */ /* 0x000fee000b800000 */
[----:B------:R-:W-:Y:S01]  /*0460*/  UISETP.NE.U32.AND UP1, UPT, UR8, URZ, UPT ;  /* 0x000000ff0800728c */ /* 0x000fe2000bf25070 */
[----:B------:R-:W-:Y:S01]  /*0470*/  FSETP.NEU.AND P0, PT, RZ, UR45, PT ;  /* 0x0000002dff007c0b */ /* 0x000fe2000bf0d000 */
[----:B------:R-:W-:Y:S02]  /*0480*/  USEL UR4, URZ, 0xffffffff, UP2 ;  /* 0xffffffffff047887 */ /* 0x000fe40009000000 */
[----:B------:R-:W-:-:S10]  /*0490*/  UISETP.NE.AND.EX UP1, UPT, UR9, URZ, UPT, UP1 ;  /* 0x000000ff0900728c */ /* 0x000fd4000bf25310 */
[----:B------:R-:W-:Y:S01]  /*04a0*/  VOTEU.ANY UP0, P0 ;  /* 0x0000000000ff7886 */ /* 0x000fe20000000100 */
[----:B------:R-:W-:-:S04]  /*04b0*/  @!UP1 USEL UR4, URZ, 0xffffffff, UP0 ;  /* 0xffffffffff049887 */ /* 0x000fc80008000000 */
[----:B------:R-:W-:-:S04]  /*04c0*/  ULOP3.LUT UR4, UR4, 0x1, URZ, 0xc0, !UPT ;  /* 0x0000000104047892 */ /* 0x000fc8000f8ec0ff */
[----:B------:R-:W-:-:S11]  /*04d0*/  UISETP.NE.U32.AND UP3, UPT, UR4, 0x1, UPT ;  /* 0x000000010400788c */ /* 0x000fd6000bf65070 */
.L_x_8:
[----:B------:R-:W1:Y:S01]  /*04e0*/  SHFL.IDX PT, R2, R227, RZ, 0x1f ;  /* 0x00001fffe3027589 */ /* 0x000e6200000e0000 */
[----:B------:R-:W-:-:S04]  /*04f0*/  UISETP.NE.AND UP0, UPT, UR22, 0x2, UPT ;  /* 0x000000021600788c */ /* 0x000fc8000bf05270 */
[----:B------:R-:W-:Y:S01]  /*0500*/  USEL UR44, URZ, 0x1, UP0 ;  /* 0x00000001ff2c7887 */ /* 0x000fe20008000000 */
[----:B-1----:R-:W-:-:S13]  /*0510*/  ISETP.NE.AND P0, PT, R2, RZ, PT ;  /* 0x000000ff0200720c */ /* 0x002fda0003f05270 */
[----:B------:R-:W-:Y:S05]  /*0520*/  @P0 BRA `(.L_x_9) ;  /* 0x0000000400040947 */ /* 0x000fea0003800000 */
[----:B------:R-:W-:Y:S01]  /*0530*/  ELECT P0, URZ, PT ;  /* 0x0000000000ff782f */ /* 0x000fe20003800000 */
[----:B------:R-:W-:-:S12]  /*0540*/  BSSY.RECONVERGENT B0, `(.L_x_9) ;  /* 0x000003f000007945 */ /* 0x000fd80003800200 */
[----:B------:R-:W-:Y:S05]  /*0550*/  @!P0 BRA `(.L_x_10) ;  /* 0x0000000000f48947 */ /* 0x000fea0003800000 */
[----:B------:R-:W1:Y:S01]  /*0560*/  S2UR UR4, SR_CgaCtaId ;  /* 0x00000000000479c3 */ /* 0x000e620000008800 */
[----:B------:R-:W-:Y:S01]  /*0570*/  UMOV UR5, 0x400 ;  /* 0x0000040000057882 */ /* 0x000fe20000000000 */
[----:B------:R-:W-:Y:S02]  /*0580*/  UMOV UR6, 0x1 ;  /* 0x0000000100067882 */ /* 0x000fe40000000000 */
[----:B------:R-:W-:-:S04]  /*0590*/  UIADD3 UR6, UPT, UPT, -UR6, 0x100000, URZ ;  /* 0x0010000006067890 */ /* 0x000fc8000fffe1ff */
[----:B------:R-:W-:Y:S02]  /*05a0*/  USHF.L.U32 UR7, UR6, 0xb, URZ ;  /* 0x0000000b06077899 */ /* 0x000fe400080006ff */
[----:B------:R-:W-:Y:S02]  /*05b0*/  USHF.L.U32 UR6, UR6, 0x1, URZ ;  /* 0x0000000106067899 */ /* 0x000fe400080006ff */
[----:B-1----:R-:W-:Y:S01]  /*05c0*/  ULEA UR4, UR4, UR5, 0x18 ;  /* 0x0000000504047291 */ /* 0x002fe2000f8ec0ff */
[----:B------:R-:W1:Y:S11]  /*05d0*/  FENCE.VIEW.ASYNC.S ;  /* 0x00000000000073c6 */ /* 0x000e760000000000 */
[----:B-1----:R1:W2:Y:S01]  /*05e0*/  SYNCS.EXCH.64 URZ, [UR4], UR6 ;  /* 0x0000000604ff75b2 */ /* 0x0022a20008000100 */
[----:B------:R1:W3:Y:S01]  /*05f0*/  SYNCS.EXCH.64 URZ, [UR4+0xd0], UR6 ;  /* 0x0000d00604ff75b2 */ /* 0x0002e20008000100 */
[----:B------:R1:W4:Y:S01]  /*0600*/  SYNCS.EXCH.64 URZ, [UR4+0x8], UR6 ;  /* 0x0000080604ff75b2 */ /* 0x0003220008000100 */
[----:B------:R1:W1:Y:S01]  /*0610*/  SYNCS.EXCH.64 URZ, [UR4+0xd8], UR6 ;  /* 0x0000d80604ff75b2 */ /* 0x0002620008000100 */
        /* <DEDUP_REMOVED lines=48> */
[----:B--234-:R-:W-:Y:S01]  /*0920*/  NOP ;  /* 0x0000000000007918 */ /* 0x01cfe20000000000 */
.L_x_10:
[----:B-1----:R-:W-:Y:S05]  /*0930*/  BSYNC.RECONVERGENT B0 ;  /* 0x0000000000007941 */ /* 0x002fea0003800200 */
.L_x_9:
[----:B------:R-:W1:Y:S01]  /*0940*/  SHFL.IDX PT, R2, R227, RZ, 0x1f ;  /* 0x00001fffe3027589 */ /* 0x000e6200000e0000 */
[----:B------:R-:W-:Y:S01]  /*0950*/  NOP ;  /* 0x0000000000007918 */ /* 0x000fe20000000000 */
[----:B-1----:R-:W-:-:S13]  /*0960*/  ISETP.NE.AND P0, PT, R2, 0x1, PT ;  /* 0x000000010200780c */ /* 0x002fda0003f05270 */
[----:B------:R-:W-:Y:S05]  /*0970*/  @P0 BRA `(.L_x_11) ;  /* 0x0000000000400947 */ /* 0x000fea0003800000 */
[----:B------:R-:W1:Y:S01]  /*0980*/  S2UR UR4, SR_CgaCtaId ;  /* 0x00000000000479c3 */ /* 0x000e620000008800 */
[----:B------:R-:W-:Y:S01]  /*0990*/  UMOV UR5, 0x400 ;  /* 0x0000040000057882 */ /* 0x000fe20000000000 */
[----:B------:R-:W-:Y:S01]  /*09a0*/  UMOV UR8, 0x20 ;  /* 0x0000002000087882 */ /* 0x000fe20000000000 */
[----:B------:R-:W-:Y:S01]  /*09b0*/  UMOV UR6, 0x80 ;  /* 0x0000008000067882 */ /* 0x000fe20000000000 */
[----:B------:R-:W-:-:S04]  /*09c0*/  UIADD3 UR8, UPT, UPT, -UR8, 0x100000, URZ ;  /* 0x0010000008087890 */ /* 0x000fc8000fffe1ff */
[----:B------:R-:W-:Y:S02]  /*09d0*/  USHF.L.U32 UR9, UR8, 0xb, URZ ;  /* 0x0000000b08097899 */ /* 0x000fe400080006ff */
[----:B------:R-:W-:Y:S02]  /*09e0*/  USHF.L.U32 UR8, UR8, 0x1, URZ ;  /* 0x0000000108087899 */ /* 0x000fe400080006ff */
[----:B------:R-:W-:-:S04]  /*09f0*/  UIADD3 UR6, UPT, UPT, -UR6, 0x100000, URZ ;  /* 0x0010000006067890 */ /* 0x000fc8000fffe1ff */
[----:B------:R-:W-:Y:S02]  /*0a00*/  USHF.L.U32 UR7, UR6, 0xb, URZ ;  /* 0x0000000b06077899 */ /* 0x000fe400080006ff */
[----:B------:R-:W-:Y:S01]  /*0a10*/  USHF.L.U32 UR6, UR6, 0x1, URZ ;  /* 0x0000000106067899 */ /* 0x000fe200080006ff */
[----:B------:R-:W-:Y:S01]  /*0a20*/  ELECT P0, URZ, PT ;  /* 0x0000000000ff782f */ /* 0x000fe20003800000 */
[----:B-1----:R-:W-:Y:S01]  /*0a30*/  ULEA UR4, UR4, UR5, 0x18 ;  /* 0x0000000504047291 */ /* 0x002fe2000f8ec0ff */
[----:B------:R-:W1:Y:S11]  /*0a40*/  FENCE.VIEW.ASYNC.S ;  /* 0x00000000000073c6 */ /* 0x000e760000000000 */
[----:B-1----:R1:W2:Y:S01]  /*0a50*/  SYNCS.EXCH.64 URZ, [UR4+0x1a0], UR8 ;  /* 0x0001a00804ff75b2 */ /* 0x0022a20008000100 */
[----:B------:R1:W3:Y:S01]  /*0a60*/  SYNCS.EXCH.64 URZ, [UR4+0x1a8], UR6 ;  /* 0x0001a80604ff75b2 */ /* 0x0002e20008000100 */
[----:B------:R-:W-:Y:S01]  /*0a70*/  NOP ;  /* 0x0000000000007918 */ /* 0x000fe20000000000 */
.L_x_11:
[----:B------:R-:W4:Y:S01]  /*0a80*/  SHFL.IDX PT, R2, R227, RZ, 0x1f ;  /* 0x00001fffe3027589 */ /* 0x000f2200000e0000 */
[----:B------:R-:W-:Y:S01]  /*0a90*/  NOP ;  /* 0x0000000000007918 */ /* 0x000fe20000000000 */
[----:B----4-:R-:W-:-:S13]  /*0aa0*/  ISETP.NE.AND P0, PT, R2, 0x3, PT ;  /* 0x000000030200780c */ /* 0x010fda0003f05270 */
[----:B------:R-:W-:Y:S05]  /*0ab0*/  @P0 BRA `(.L_x_12) ;  /* 0x0000000000300947 */ /* 0x000fea0003800000 */
[----:B-1----:R-:W1:Y:S01]  /*0ac0*/  S2UR UR4, SR_CgaCtaId ;  /* 0x00000000000479c3 */ /* 0x002e620000008800 */
[----:B------:R-:W-:Y:S01]  /*0ad0*/  UMOV UR5, 0x400 ;  /* 0x0000040000057882 */ /* 0x000fe20000000000 */
[----:B------:R-:W-:Y:S01]  /*0ae0*/  UMOV UR6, 0x20 ;  /* 0x0000002000067882 */ /* 0x000fe20000000000 */
[----:B------:R-:W-:Y:S01]  /*0af0*/  ELECT P0, URZ, PT ;  /* 0x0000000000ff782f */ /* 0x000fe20003800000 */
[----:B------:R-:W-:-:S04]  /*0b00*/  UIADD3 UR6, UPT, UPT, -UR6, 0x100000, URZ ;  /* 0x0010000006067890 */ /* 0x000fc8000fffe1ff */
[----:B------:R-:W-:Y:S02]  /*0b10*/  USHF.L.U32 UR7, UR6, 0xb, URZ ;  /* 0x0000000b06077899 */ /* 0x000fe400080006ff */
[----:B------:R-:W-:Y:S02]  /*0b20*/  USHF.L.U32 UR6, UR6, 0x1, URZ ;  /* 0x0000000106067899 */ /* 0x000fe400080006ff */
[----:B-1----:R-:W-:Y:S01]  /*0b30*/  ULEA UR4, UR4, UR5, 0x18 ;  /* 0x0000000504047291 */ /* 0x002fe2000f8ec0ff */
[----:B------:R-:W1:Y:S11]  /*0b40*/  FENCE.VIEW.ASYNC.S ;  /* 0x00000000000073c6 */ /* 0x000e760000000000 */
[----:B-1----:R4:W1:Y:S01]  /*0b50*/  SYNCS.EXCH.64 URZ, [UR4+0x1b0], UR6 ;  /* 0x0001b00604ff75b2 */ /* 0x0028620008000100 */
[----:B------:R4:W1:Y:S02]  /*0b60*/  SYNCS.EXCH.64 URZ, [UR4+0x1b8], UR6 ;  /* 0x0001b80604ff75b2 */ /* 0x0008640008000100 */
[----:B----4-:R-:W-:Y:S01]  /*0b70*/  NOP ;  /* 0x0000000000007918 */ /* 0x010fe20000000000 */
.L_x_12:
[----:B------:R-:W4:Y:S01]  /*0b80*/  SHFL.IDX PT, R2, R227, RZ, 0x1f ;  /* 0x00001fffe3027589 */ /* 0x000f2200000e0000 */
[----:B------:R-:W-:Y:S01]  /*0b90*/  NOP ;  /* 0x0000000000007918 */ /* 0x000fe20000000000 */
[----:B----4-:R-:W-:-:S13]  /*0ba0*/  ISETP.NE.AND P0, PT, R2, 0x4, PT ;  /* 0x000000040200780c */ /* 0x010fda0003f05270 */
[----:B------:R-:W-:Y:S05]  /*0bb0*/  @P0 BRA `(.L_x_13) ;  /* 0x00000000004c0947 */ /* 0x000fea0003800000 */
[----:B-1----:R-:W1:Y:S01]  /*0bc0*/  S2UR UR4, SR_CgaCtaId ;  /* 0x00000000000479c3 */ /* 0x002e620000008800 */
[----:B------:R-:W-:Y:S01]  /*0bd0*/  UMOV UR6, 0x100 ;  /* 0x0000010000067882 */ /* 0x000fe20000000000 */
[----:B------:R-:W-:Y:S01]  /*0be0*/  UMOV UR5, 0x400 ;  /* 0x0000040000057882 */ /* 0x000fe20000000000 */
[----:B------:R-:W-:Y:S01]  /*0bf0*/  USEL UR6, UR6, 0xe0, UP3 ;  /* 0x000000e006067887 */ /* 0x000fe20009800000 */
[----:B------:R-:W-:Y:S01]  /*0c00*/  UMOV UR8, 0x1 ;  /* 0x0000000100087882 */ /* 0x000fe20000000000 */
[----:B------:R-:W-:Y:S01]  /*0c10*/  ELECT P0, URZ, PT ;  /* 0x0000000000ff782f */ /* 0x000fe20003800000 */
[----:B------:R-:W-:-:S04]  /*0c20*/  UIADD3 UR8, UPT, UPT, -UR8, 0x100000, URZ ;  /* 0x0010000008087890 */ /* 0x000fc8000fffe1ff */
[----:B------:R-:W-:Y:S02]  /*0c30*/  USHF.L.U32 UR9, UR8, 0xb, URZ ;  /* 0x0000000b08097899 */ /* 0x000fe400080006ff */
[----:B------:R-:W-:Y:S02]  /*0c40*/  USHF.L.U32 UR8, UR8, 0x1, URZ ;  /* 0x0000000108087899 */ /* 0x000fe400080006ff */
[----:B------:R-:W-:-:S04]  /*0c50*/  UIADD3 UR6, UPT, UPT, -UR6, 0x100000, URZ ;  /* 0x0010000006067890 */ /* 0x000fc8000fffe1ff */
[----:B------:R-:W-:Y:S02]  /*0c60*/  USHF.L.U32 UR7, UR6, 0xb, URZ ;  /* 0x0000000b06077899 */ /* 0x000fe400080006ff */
[----:B------:R-:W-:Y:S02]  /*0c70*/  USHF.L.U32 UR6, UR6, 0x1, URZ ;  /* 0x0000000106067899 */ /* 0x000fe400080006ff */
[----:B-1----:R-:W-:Y:S01]  /*0c80*/  ULEA UR4, UR4, UR5, 0x18 ;  /* 0x0000000504047291 */ /* 0x002fe2000f8ec0ff */
[----:B------:R-:W1:Y:S11]  /*0c90*/  FENCE.VIEW.ASYNC.S ;  /* 0x00000000000073c6 */ /* 0x000e760000000000 */
[----:B-1----:R4:W1:Y:S01]  /*0ca0*/  SYNCS.EXCH.64 URZ, [UR4+0x1c0], UR8 ;  /* 0x0001c00804ff75b2 */ /* 0x0028620008000100 */
[----:B------:R4:W1:Y:S01]  /*0cb0*/  SYNCS.EXCH.64 URZ, [UR4+0x1d0], UR6 ;  /* 0x0001d00604ff75b2 */ /* 0x0008620008000100 */
[----:B------:R4:W1:Y:S01]  /*0cc0*/  SYNCS.EXCH.64 URZ, [UR4+0x1c8], UR8 ;  /* 0x0001c80804ff75b2 */ /* 0x0008620008000100 */
[----:B------:R4:W1:Y:S02]  /*0cd0*/  SYNCS.EXCH.64 URZ, [UR4+0x1d8], UR6 ;  /* 0x0001d80604ff75b2 */ /* 0x0008640008000100 */
[----:B----4-:R-:W-:Y:S01]  /*0ce0*/  NOP ;  /* 0x0000000000007918 */ /* 0x010fe20000000000 */
.L_x_13:
[----:B------:R-:W4:Y:S01]  /*0cf0*/  SHFL.IDX PT, R2, R227, RZ, 0x1f ;  /* 0x00001fffe3027589 */ /* 0x000f2200000e0000 */
[----:B------:R-:W-:Y:S01]  /*0d00*/  NOP ;  /* 0x0000000000007918 */ /* 0x000fe20000000000 */
[----:B----4-:R-:W-:-:S13]  /*0d10*/  ISETP.NE.AND P0, PT, R2, 0x5, PT ;  /* 0x000000050200780c */ /* 0x010fda0003f05270 */
[----:B------:R-:W-:Y:S05]  /*0d20*/  @P0 BRA `(.L_x_14) ;  /* 0x0000000000580947 */ /* 0x000fea0003800000 */
[----:B-1----:R-:W1:Y:S01]  /*0d30*/  S2UR UR4, SR_CgaCtaId ;  /* 0x00000000000479c3 */ /* 0x002e620000008800 */
        /* <DEDUP_REMOVED lines=12> */
[----:B-1----:R4:W1:Y:S01]  /*0e00*/  SYNCS.EXCH.64 URZ, [UR4+0x1e0], UR8 ;  /* 0x0001e00804ff75b2 */ /* 0x0028620008000100 */
[----:B------:R4:W1:Y:S01]  /*0e10*/  SYNCS.EXCH.64 URZ, [UR4+0x200], UR6 ;  /* 0x0002000604ff75b2 */ /* 0x0008620008000100 */
[----:B------:R4:W1:Y:S01]  /*0e20*/  SYNCS.EXCH.64 URZ, [UR4+0x1e8], UR8 ;  /* 0x0001e80804ff75b2 */ /* 0x0008620008000100 */
[----:B------:R4:W1:Y:S01]  /*0e30*/  SYNCS.EXCH.64 URZ, [UR4+0x208], UR6 ;  /* 0x0002080604ff75b2 */ /* 0x0008620008000100 */
[----:B------:R4:W1:Y:S01]  /*0e40*/  SYNCS.EXCH.64 URZ, [UR4+0x1f0], UR8 ;  /* 0x0001f00804ff75b2 */ /* 0x0008620008000100 */
[----:B------:R4:W1:Y:S01]  /*0e50*/  SYNCS.EXCH.64 URZ, [UR4+0x210], UR6 ;  /* 0x0002100604ff75b2 */ /* 0x0008620008000100 */
[----:B------:R4:W1:Y:S01]  /*0e60*/  SYNCS.EXCH.64 URZ, [UR4+0x1f8], UR8 ;  /* 0x0001f80804ff75b2 */ /* 0x0008620008000100 */
[----:B------:R4:W1:Y:S02]  /*0e70*/  SYNCS.EXCH.64 URZ, [UR4+0x218], UR6 ;  /* 0x0002180604ff75b2 */ /* 0x0008640008000100 */
[----:B----4-:R-:W-:Y:S01]  /*0e80*/  NOP ;  /* 0x0000000000007918 */ /* 0x010fe20000000000 */
.L_x_14:
[----:B------:R-:W4:Y:S01]  /*0e90*/  SHFL.IDX PT, R2, R227, RZ, 0x1f ;  /* 0x00001fffe3027589 */ /* 0x000f2200000e0000 */
[----:B------:R-:W1:Y:S01]  /*0ea0*/  S2UR UR49, SR_CTAID.X ;  /* 0x00000000003179c3 */ /* 0x000e620000002500 */
[----:B------:R-:W-:-:S07]  /*0eb0*/  NOP ;  /* 0x0000000000007918 */ /* 0x000fce0000000000 */
[----:B------:R-:W1:Y:S01]  /*0ec0*/  S2UR UR50, SR_CTAID.Y ;  /* 0x00000000003279c3 */ /* 0x000e620000002600 */
[----:B----4-:R-:W-:-:S13]  /*0ed0*/  ISETP.NE.AND P0, PT, R2, 0x3, PT ;  /* 0x000000030200780c */ /* 0x010fda0003f05270 */
[----:B-1----:R-:W-:Y:S05]  /*0ee0*/  @P0 BRA `(.L_x_15) ;  /* 0x0000000000380947 */ /* 0x002fea0003800000 */
[----:B------:R-:W1:Y:S01]  /*0ef0*/  S2UR UR4, SR_CgaCtaId ;  /* 0x00000000000479c3 */ /* 0x000e620000008800 */
        /* <DEDUP_REMOVED lines=8> */
[----:B-1----:R1:W4:Y:S01]  /*0f80*/  SYNCS.EXCH.64 URZ, [UR4+0x220], UR6 ;  /* 0x0002200604ff75b2 */ /* 0x0023220008000100 */
[----:B------:R1:W1:Y:S01]  /*0f90*/  SYNCS.EXCH.64 URZ, [UR4+0x230], UR6 ;  /* 0x0002300604ff75b2 */ /* 0x0002620008000100 */
[----:B------:R1:W1:Y:S01]  /*0fa0*/  SYNCS.EXCH.64 URZ, [UR4+0x228], UR6 ;  /* 0x0002280604ff75b2 */ /* 0x0002620008000100 */
[----:B------:R1:W1:Y:S01]  /*0fb0*/  SYNCS.EXCH.64 URZ, [UR4+0x238], UR6 ;  /* 0x0002380604ff75b2 */ /* 0x0002620008000100 */
[----:B------:R-:W-:Y:S01]  /*0fc0*/  NOP ;  /* 0x0000000000007918 */ /* 0x000fe20000000000 */
.L_x_15:
[----:B------:R-:W-:-:S05]  /*0fd0*/  CS2R.32 R233, SR_CgaSize ;  /* 0x0000000000e97805 */ /* 0x000fca0000008a00 */
[----:B------:R-:W-:-:S05]  /*0fe0*/  IMAD R233, R233, -0xa0, RZ ;  /* 0xffffff60e9e97824 */ /* 0x000fca00078e02ff */
[----:B------:R-:W-:-:S14]  /*0ff0*/  R2UR UR5, R233 ;  /* 0x00000000e90572ca */ /* 0x000fdc00000e0000 */
[----:B------:R-:W5:Y:S01]  /*1000*/  LDCU UR5, c[0x0][UR5+0x2b0] ;  /* 0x00005600050577ac */ /* 0x000f620008000800 */
[----:B------:R-:W-:Y:S01]  /*1010*/  I2FP.F32.U32 R3, UR49 ;  /* 0x0000003100037c45 */ /* 0x000fe20008201000 */
[----:B------:R-:W-:Y:S01]  /*1020*/  NOP ;  /* 0x0000000000007918 */ /* 0x000fe20000000000 */
[----:B------:R-:W-:Y:S02]  /*1030*/  I2FP.F32.U32 R2, UR50 ;  /* 0x0000003200027c45 */ /* 0x000fe40008201000 */
[----:B------:R-:W-:-:S05]  /*1040*/  CS2R.32 R233, SR_CgaSize ;  /* 0x0000000000e97805 */ /* 0x000fca0000008a00 */
[----:B------:R-:W-:-:S05]  /*1050*/  IMAD R233, R233, -0xa0, RZ ;  /* 0xffffff60e9e97824 */ /* 0x000fca00078e02ff */
[----:B-1----:R-:W-:-:S14]  /*1060*/  R2UR UR4, R233 ;  /* 0x00000000e90472ca */ /* 0x002fdc00000e0000 */
[----:B------:R-:W1:Y:S01]  /*1070*/  LDCU UR4, c[0x0][UR4+0x2b4] ;  /* 0x00005680040477ac */ /* 0x000e620008000800 */
[----:B------:R-:W1:Y:S01]  /*1080*/  S2UR UR36, SR_CTAID.Z ;  /* 0x00000000002479c3 */ /* 0x000e620000002700 */
[----:B------:R-:W2:Y:S01]  /*1090*/  LDCU UR23, c[0x0][0xb24] ;  /* 0x00016480ff1777ac */ /* 0x000ea20008000800 */
[----:B------:R-:W-:-:S05]  /*10a0*/  CS2R.32 R233, SR_CgaSize ;  /* 0x0000000000e97805 */ /* 0x000fca0000008a00 */
[----:B------:R-:W-:-:S05]  /*10b0*/  IMAD R233, R233, -0xa0, RZ ;  /* 0xffffff60e9e97824 */ /* 0x000fca00078e02ff */
[----:B------:R-:W-:-:S14]  /*10c0*/  R2UR UR7, R233 ;  /* 0x00000000e90772ca */ /* 0x000fdc00000e0000 */
[----:B------:R-:W3:Y:S01]  /*10d0*/  LDCU UR7, c[0x0][UR7+0x2a0] ;  /* 0x00005400070777ac */ /* 0x000ee20008000800 */
[----:B------:R-:W-:-:S05]  /*10e0*/  CS2R.32 R233, SR_CgaSize ;  /* 0x0000000000e97805 */ /* 0x000fca0000008a00 */
[----:B------:R-:W-:-:S05]  /*10f0*/  IMAD R233, R233, -0xa0, RZ ;  /* 0xffffff60e9e97824 */ /* 0x000fca00078e02ff */
[----:B------:R-:W-:-:S14]  /*1100*/  R2UR UR8, R233 ;  /* 0x00000000e90872ca */ /* 0x000fdc00000e0000 */
[----:B------:R-:W4:Y:S01]  /*1110*/  LDCU UR8, c[0x0][UR8+0x2a4] ;  /* 0x00005480080877ac */ /* 0x000f220008000800 */
[----:B-----5:R-:W-:Y:S01]  /*1120*/  FMUL R3, R3, UR5 ;  /* 0x0000000503037c20 */ /* 0x020fe20008400000 */
[----:B-1----:R-:W-:-:S05]  /*1130*/  FMUL R2, R2, UR4 ;  /* 0x0000000402027c20 */ /* 0x002fca0008400000 */
[----:B------:R-:W1:Y:S01]  /*1140*/  F2I.U32.TRUNC.NTZ R3, R3 ;  /* 0x0000000300037305 */ /* 0x000e62000020f000 */
[----:B--2---:R-:W-:-:S07]  /*1150*/  UISETP.GE.AND UP0, UPT, UR23, 0x1, UPT ;  /* 0x000000011700788c */ /* 0x004fce000bf06270 */
[----:B------:R-:W2:Y:S01]  /*1160*/  F2I.U32.TRUNC.NTZ R2, R2 ;  /* 0x0000000200027305 */ /* 0x000ea2000020f000 */
[----:B-1----:R-:W-:Y:S02]  /*1170*/  R2UR UR4, R3 ;  /* 0x00000000030472ca */ /* 0x002fe400000e0000 */
[----:B--2---:R-:W-:-:S11]  /*1180*/  R2UR UR6, R2 ;  /* 0x00000000020672ca */ /* 0x004fd600000e0000 */
[----:B------:R-:W-:-:S04]  /*1190*/  UIADD3 UR5, UPT, UPT, -UR4, URZ, URZ ;  /* 0x000000ff04057290 */ /* 0x000fc8000fffe1ff */
[----:B---3--:R-:W-:Y:S02]  /*11a0*/  UIMAD UR5, UR7, UR5, UR49 ;  /* 0x00000005070572a4 */ /* 0x008fe4000f8e0231 */
[----:B------:R-:W-:-:S04]  /*11b0*/  UIADD3 UR4, UPT, UPT, -UR6, URZ, URZ ;  /* 0x000000ff06047290 */ /* 0x000fc8000fffe1ff */
[----:B------:R-:W-:Y:S01]  /*11c0*/  IMAD.U32 R233, RZ, RZ, UR5 ;  /* 0x00000005ffe97e24 */ /* 0x000fe2000f8e00ff */
[----:B----4-:R-:W-:-:S06]  /*11d0*/  UIMAD UR4, UR8, UR4, UR50 ;  /* 0x00000004080472a4 */ /* 0x010fcc000f8e0232 */
[----:B------:R-:W-:Y:S01]  /*11e0*/  IMAD.U32 R232, RZ, RZ, UR4 ;  /* 0x00000004ffe87e24 */ /* 0x000fe2000f8e00ff */
[----:B------:R-:W-:Y:S06]  /*11f0*/  BAR.SYNC.DEFER_BLOCKING 0x0 ;  /* 0x0000000000007b1d */ /* 0x000fec0000010000 */
[----:B------:R-:W-:Y:S05]  /*1200*/  BRA.U !UP0, `(.L_x_16) ;  /* 0x0000000108d47547 */ /* 0x000fea000b800000 */
[----:B------:R-:W1:Y:S01]  /*1210*/  LDCU.128 UR12, c[0x0][0xb10] ;  /* 0x00016200ff0c77ac */ /* 0x000e620008000c00 */
[----:B------:R-:W2:Y:S01]  /*1220*/  LDCU UR6, c[0x0][0x370] ;  /* 0x00006e00ff0677ac */ /* 0x000ea20008000800 */
[----:B------:R-:W3:Y:S01]  /*1230*/  LDCU UR5, c[0x0][0x374] ;  /* 0x00006e80ff0577ac */ /* 0x000ee20008000800 */
[----:B------:R-:W4:Y:S01]  /*1240*/  LDCU UR24, c[0x0][0xb0c] ;  /* 0x00016180ff1877ac */ /* 0x000f220008000800 */
[----:B------:R-:W5:Y:S01]  /*1250*/  LDCU UR4, c[0x0][0xb20] ;  /* 0x00016400ff0477ac */ /* 0x000f620008000800 */
[----:B------:R-:W5:Y:S01]  /*1260*/  LDCU.64 UR8, c[0x0][0xb28] ;  /* 0x00016500ff0877ac */ /* 0x000f620008000a00 */
[----:B-1----:R-:W-:Y:S02]  /*1270*/  UISETP.NE.AND UP0, UPT, UR14, 0x1, UPT ;  /* 0x000000010e00788c */ /* 0x002fe4000bf05270 */
[----:B---3--:R-:W-:Y:S02]  /*1280*/  UIMAD.WIDE.U32 UR10, UR5, UR15, URZ ;  /* 0x0000000f050a72a5 */ /* 0x008fe4000f8e00ff */
[----:B--2---:R-:W-:-:S02]  /*1290*/  UIMAD.WIDE.U32 UR18, UR6, UR12, URZ ;  /* 0x0000000c061272a5 */ /* 0x004fc4000f8e00ff */
[----:B----4-:R-:W-:Y:S02]  /*12a0*/  UISETP.NE.AND UP1, UPT, UR24, 0x1, UPT ;  /* 0x000000011800788c */ /* 0x010fe4000bf25270 */
[----:B------:R-:W-:Y:S01]  /*12b0*/  UISETP.NE.AND UP4, UPT, UR23, 0x1, UPT ;  /* 0x000000011700788c */ /* 0x000fe2000bf85270 */
[----:B------:R-:W-:Y:S02]  /*12c0*/  UMOV UR10, UR11 ;  /* 0x0000000b000a7c82 */ /* 0x000fe40008000000 */
[----:B------:R-:W-:Y:S01]  /*12d0*/  UMOV UR18, UR19 ;  /* 0x0000001300127c82 */ /* 0x000fe20008000000 */
[----:B-----5:R-:W-:Y:S02]  /*12e0*/  @UP0 USHF.R.U32.HI UR5, URZ, UR4, UR10 ;  /* 0x00000004ff050299 */ /* 0x020fe4000801160a */
[----:B------:R-:W-:Y:S02]  /*12f0*/  UIMAD.WIDE.U32 UR20, UR50, UR15, URZ ;  /* 0x0000000f321472a5 */ /* 0x000fe4000f8e00ff */
[----:B------:R-:W-:-:S02]  /*1300*/  UIMAD.WIDE.U32 UR10, UR5, UR8, URZ ;  /* 0x00000008050a72a5 */ /* 0x000fc4000f8e00ff */
[----:B------:R-:W-:Y:S02]  /*1310*/  @UP1 USHF.R.U32.HI UR6, URZ, UR13, UR18 ;  /* 0x0000000dff061299 */ /* 0x000fe40008011612 */
[----:B------:R-:W-:Y:S02]  /*1320*/  UIMAD.WIDE.U32 UR16, UR49, UR12, URZ ;  /* 0x0000000c311072a5 */ /* 0x000fe4000f8e00ff */
[----:B------:R-:W-:Y:S01]  /*1330*/  UIMAD.WIDE.U32 UR18, UR6, UR8, URZ ;  /* 0x00000008061272a5 */ /* 0x000fe2000f8e00ff */
[----:B------:R-:W-:Y:S01]  /*1340*/  UMOV UR20, UR21 ;  /* 0x0000001500147c82 */ /* 0x000fe20008000000 */
[----:B------:R-:W-:Y:S01]  /*1350*/  UMOV UR10, UR11 ;  /* 0x0000000b000a7c82 */ /* 0x000fe20008000000 */
[----:B------:R-:W-:Y:S02]  /*1360*/  USHF.R.U32.HI UR20, URZ, UR4, UR20 ;  /* 0x00000004ff147299 */ /* 0x000fe40008011614 */
[----:B------:R-:W-:Y:S02]  /*1370*/  @UP4 USHF.R.U32.HI UR5, URZ, UR9, UR10 ;  /* 0x00000009ff054299 */ /* 0x000fe4000801160a */
[----:B------:R-:W-:Y:S01]  /*1380*/  UMOV UR7, UR19 ;  /* 0x0000001300077c82 */ /* 0x000fe20008000000 */
[----:B------:R-:W-:Y:S01]  /*1390*/  UMOV UR16, UR17 ;  /* 0x0000001100107c82 */ /* 0x000fe20008000000 */
[----:B------:R-:W-:-:S02]  /*13a0*/  @UP4 USHF.R.U32.HI UR6, URZ, UR9, UR7 ;  /* 0x00000009ff064299 */ /* 0x000fc40008011607 */
[----:B------:R-:W-:Y:S02]  /*13b0*/  USHF.R.U32.HI UR13, URZ, UR13, UR16 ;  /* 0x0000000dff0d7299 */ /* 0x000fe40008011610 */
[----:B------:R-:W-:Y:S02]  /*13c0*/  USEL UR4, UR50, UR20, !UP0 ;  /* 0x0000001432047287 */ /* 0x000fe4000c000000 */
[----:B------:R-:W-:Y:S02]  /*13d0*/  UIMAD UR7, UR5, UR23, URZ ;  /* 0x00000017050772a4 */ /* 0x000fe4000f8e02ff */
[----:B------:R-:W-:Y:S02]  /*13e0*/  USEL UR5, UR49, UR13, !UP1 ;  /* 0x0000000d31057287 */ /* 0x000fe4000c800000 */
[----:B------:R-:W-:Y:S02]  /*13f0*/  UIMAD UR12, UR6, UR23, URZ ;  /* 0x00000017060c72a4 */ /* 0x000fe4000f8e02ff */
[----:B------:R-:W-:-:S02]  /*1400*/  UISETP.GE.AND UP0, UPT, UR4, UR7, UPT ;  /* 0x000000070400728c */ /* 0x000fc4000bf06270 */
[----:B------:R-:W-:Y:S02]  /*1410*/  UIMAD.WIDE.U32 UR10, UR4, UR8, URZ ;  /* 0x00000008040a72a5 */ /* 0x000fe4000f8e00ff */
[----:B------:R-:W-:Y:S02]  /*1420*/  UISETP.GE.OR UP0, UPT, UR5, UR12, UP0 ;  /* 0x0000000c0500728c */ /* 0x000fe40008706670 */
[----:B------:R-:W-:Y:S02]  /*1430*/  UIMAD.WIDE.U32 UR12, UR5, UR8, URZ ;  /* 0x00000008050c72a5 */ /* 0x000fe4000f8e00ff */
[----:B------:R-:W-:Y:S01]  /*1440*/  UIADD3 UR10, UPT, UPT, -UR4, URZ, URZ ;  /* 0x000000ff040a7290 */ /* 0x000fe2000fffe1ff */
[----:B------:R-:W-:Y:S01]  /*1450*/  UMOV UR8, UR11 ;  /* 0x0000000b00087c82 */ /* 0x000fe20008000000 */
[----:B------:R-:W-:Y:S02]  /*1460*/  UIADD3 UR11, UPT, UPT, -UR5, URZ, URZ ;  /* 0x000000ff050b7290 */ /* 0x000fe4000fffe1ff */
[----:B------:R-:W-:-:S03]  /*1470*/  USHF.R.U32.HI UR8, URZ, UR9, UR8 ;  /* 0x00000009ff087299 */ /* 0x000fc60008011608 */
[----:B------:R-:W-:Y:S01]  /*1480*/  @!UP0 UMOV UR7, UR13 ;  /* 0x0000000d00078c82 */ /* 0x000fe20008000000 */
[----:B------:R-:W-:Y:S02]  /*1490*/  UIMAD UR50, UR14, UR10, UR50 ;  /* 0x0000000a0e3272a4 */ /* 0x000fe4000f8e0232 */
[----:B------:R-:W-:Y:S02]  /*14a0*/  USEL UR8, UR4, UR8, !UP4 ;  /* 0x0000000804087287 */ /* 0x000fe4000e000000 */
[----:B------:R-:W-:Y:S02]  /*14b0*/  @!UP0 USHF.R.U32.HI UR7, URZ, UR9, UR7 ;  /* 0x00000009ff078299 */ /* 0x000fe40008011607 */
[----:B------:R-:W-:Y:S02]  /*14c0*/  UIADD3 UR9, UPT, UPT, -UR8, URZ, URZ ;  /* 0x000000ff08097290 */ /* 0x000fe4000fffe1ff */
[----:B------:R-:W-:Y:S02]  /*14d0*/  @!UP0 USEL UR7, UR5, UR7, !UP4 ;  /* 0x0000000705078287 */ /* 0x000fe4000e000000 */
[----:B------:R-:W-:-:S02]  /*14e0*/  UIMAD UR9, UR23, UR9, UR4 ;  /* 0x00000009170972a4 */ /* 0x000fc4000f8e0204 */
[----:B------:R-:W-:Y:S02]  /*14f0*/  @!UP0 UIADD3 UR8, UPT, UPT, UR8, -UR7, URZ ;  /* 0x8000000708088290 */ /* 0x000fe4000fffe0ff */
[----:B------:R-:W-:Y:S02]  /*1500*/  @!UP0 UIMAD UR6, UR9, UR6, UR7 ;  /* 0x00000006090682a4 */ /* 0x000fe4000f8e0207 */
[----:B------:R-:W-:Y:S02]  /*1510*/  @!UP0 UIMAD UR4, UR8, UR23, UR5 ;  /* 0x00000017080482a4 */ /* 0x000fe4000f8e0205 */
[----:B------:R-:W-:Y:S02]  /*1520*/  UIMAD UR49, UR24, UR11, UR49 ;  /* 0x0000000b183172a4 */ /* 0x000fe4000f8e0231 */
[----:B------:R-:W-:Y:S01]  /*1530*/  UIMAD UR50, UR4, UR14, UR50 ;  /* 0x0000000e043272a4 */ /* 0x000fe2000f8e0232 */
[----:B------:R-:W-:Y:S02]  /*1540*/  @!UP0 UMOV UR5, UR6 ;  /* 0x0000000600058c82 */ /* 0x000fe40008000000 */
[----:B------:R-:W-:-:S12]  /*1550*/  UIMAD UR49, UR5, UR24, UR49 ;  /* 0x00000018053172a4 */ /* 0x000fd8000f8e0231 */
.L_x_16:
[----:B------:R-:W1:Y:S01]  /*1560*/  LDCU UR4, c[0x0][0xb30] ;  /* 0x00016600ff0477ac */ /* 0x000e620008000800 */
[----:B------:R-:W2:Y:S01]  /*1570*/  S2UR UR5, SR_CgaCtaId ;  /* 0x00000000000579c3 */ /* 0x000ea20000008800 */
[----:B-1----:R-:W-:-:S09]  /*1580*/  UISETP.NE.AND UP0, UPT, UR4, 0x1, UPT ;  /* 0x000000010400788c */ /* 0x002fd2000bf05270 */
[----:B--2---:R-:W-:Y:S05]  /*1590*/  BRA.U UP0, `(.L_x_17) ;  /* 0x0000000100447547 */ /* 0x004fea000b800000 */
[----:B------:R-:W1:Y:S01]  /*15a0*/  LDCU.128 UR12, c[0x0][0xb10] ;  /* 0x00016200ff0c77ac */ /* 0x000e620008000c00 */
[----:B------:R-:W2:Y:S01]  /*15b0*/  LDCU UR10, c[0x0][0xb0c] ;  /* 0x00016180ff0a77ac */ /* 0x000ea20008000800 */
[----:B------:R-:W3:Y:S01]  /*15c0*/  LDCU UR11, c[0x0][0xb20] ;  /* 0x00016400ff0b77ac */ /* 0x000ee20008000800 */
[----:B-1----:R-:W-:Y:S02]  /*15d0*/  UIMAD.WIDE.U32 UR8, UR49, UR12, URZ ;  /* 0x0000000c310872a5 */ /* 0x002fe4000f8e00ff */
[----:B------:R-:W-:Y:S02]  /*15e0*/  UIMAD.WIDE.U32 UR6, UR50, UR15, URZ ;  /* 0x0000000f320672a5 */ /* 0x000fe4000f8e00ff */
[----:B--2---:R-:W-:Y:S02]  /*15f0*/  UISETP.NE.AND UP1, UPT, UR10, 0x1, UPT ;  /* 0x000000010a00788c */ /* 0x004fe4000bf25270 */
[----:B------:R-:W-:Y:S01]  /*1600*/  UISETP.NE.AND UP0, UPT, UR14, 0x1, UPT ;  /* 0x000000010e00788c */ /* 0x000fe2000bf05270 */
[----:B------:R-:W-:-:S02]  /*1610*/  UMOV UR8, UR9 ;  /* 0x0000000900087c82 */ /* 0x000fc40008000000 */
[----:B------:R-:W-:Y:S01]  /*1620*/  UMOV UR4, UR7 ;  /* 0x0000000700047c82 */ /* 0x000fe20008000000 */
[----:B------:R-:W-:Y:S02]  /*1630*/  USHF.R.U32.HI UR8, URZ, UR13, UR8 ;  /* 0x0000000dff087299 */ /* 0x000fe40008011608 */
[----:B---3--:R-:W-:Y:S02]  /*1640*/  USHF.R.U32.HI UR4, URZ, UR11, UR4 ;  /* 0x0000000bff047299 */ /* 0x008fe40008011604 */
[----:B------:R-:W-:Y:S02]  /*1650*/  USEL UR6, UR49, UR8, !UP1 ;  /* 0x0000000831067287 */ /* 0x000fe4000c800000 */
[----:B------:R-:W-:-:S04]  /*1660*/  USEL UR4, UR50, UR4, !UP0 ;  /* 0x0000000432047287 */ /* 0x000fc8000c000000 */
[----:B------:R-:W-:Y:S02]  /*1670*/  UIADD3 UR7, UPT, UPT, UR6, -UR4, URZ ;  /* 0x8000000406077290 */ /* 0x000fe4000fffe0ff */
[----:B------:R-:W-:Y:S02]  /*1680*/  UIADD3 UR4, UPT, UPT, -UR6, UR4, URZ ;  /* 0x0000000406047290 */ /* 0x000fe4000fffe1ff */
[----:B------:R-:W-:Y:S02]  /*1690*/  UIMAD UR50, UR7, UR14, UR50 ;  /* 0x0000000e073272a4 */ /* 0x000fe4000f8e0232 */
[----:B------:R-:W-:-:S12]  /*16a0*/  UIMAD UR49, UR4, UR10, UR49 ;  /* 0x0000000a043172a4 */ /* 0x000fd8000f8e0231 */
.L_x_17:
[----:B------:R-:W-:Y:S01]  /*16b0*/  BAR.SYNC.DEFER_BLOCKING 0x0 ;  /* 0x0000000000007b1d */ /* 0x000fe20000010000 */
[----:B------:R-:W-:Y:S01]  /*16c0*/  UISETP.NE.AND UP0, UPT, UR22, 0x2, UPT ;  /* 0x000000021600788c */ /* 0x000fe2000bf05270 */
[----:B------:R-:W-:Y:S02]  /*16d0*/  ISETP.NE.OR P3, PT, R0, 0x2, !P3 ;  /* 0x000000020000780c */ /* 0x000fe40005f65670 */
[----:B------:R-:W-:Y:S02]  /*16e0*/  LOP3.LUT R225, R234, 0x1f, RZ, 0xc0, !PT ;  /* 0x0000001feae17812 */ /* 0x000fe400078ec0ff */
[----:B------:R-:W1:Y:S04]  /*16f0*/  LDCU UR41, c[0x0][0xb24] ;  /* 0x00016480ff2977ac */ /* 0x000e680008000800 */
[----:B------:R-:W-:Y:S05]  /*1700*/  BRA.U UP0, `(.L_x_18) ;  /* 0x0000001d00a87547 */ /* 0x000fea000b800000 */
[----:B------:R-:W2:Y:S01]  /*1710*/  LDCU UR7, c[0x0][0x38c] ;  /* 0x00007180ff0777ac */ /* 0x000ea20008000800 */
[----:B------:R-:W-:Y:S01]  /*1720*/  PLOP3.LUT P1, PT, PT, PT, UP3, 0x80, 0x8 ;  /* 0x000000000008781c */ /* 0x000fe20003f2f038 */
[----:B------:R-:W-:Y:S01]  /*1730*/  IMAD.MOV.U32 R12, RZ, RZ, 0x1 ;  /* 0x00000001ff0c7424 */ /* 0x000fe200078e00ff */
[----:B------:R-:W-:Y:S02]  /*1740*/  ISETP.EQ.OR P2, PT, R225, RZ, P3 ;  /* 0x000000ffe100720c */ /* 0x000fe40001f42670 */
[----:B------:R-:W-:Y:S02]  /*1750*/  CS2R R10, SRZ ;  /* 0x00000000000a7805 */ /* 0x000fe4000001ff00 */
[----:B------:R-:W-:Y:S01]  /*1760*/  PLOP3.LUT P1, PT, P1, PT, PT, 0x8, 0x80 ;  /* 0x000000000080781c */ /* 0x000fe20000f2e170 */
[----:B------:R-:W-:Y:S01]  /*1770*/  IMAD.MOV.U32 R9, RZ, RZ, RZ ;  /* 0x000000ffff097224 */ /* 0x000fe200078e00ff */
[----:B------:R-:W3:Y:S01]  /*1780*/  LDCU UR38, c[0x0][0x370] ;  /* 0x00006e00ff2677ac */ /* 0x000ee20008000800 */
[----:B------:R-:W-:Y:S01]  /*1790*/  IMAD.MOV.U32 R8, RZ, RZ, 0x1 ;  /* 0x00000001ff087424 */ /* 0x000fe200078e00ff */
[----:B------:R-:W4:Y:S01]  /*17a0*/  LDCU.64 UR26, c[0x0][0x348] ;  /* 0x00006900ff1a77ac */ /* 0x000f220008000a00 */
[----:B------:R-:W1:Y:S01]  /*17b0*/  LDCU UR37, c[0x0][0x374] ;  /* 0x00006e80ff2577ac */ /* 0x000e620008000800 */
[----:B--2---:R-:W-:-:S02]  /*17c0*/  UIADD3 UR6, UPT, UPT, UR7, 0x1f, URZ ;  /* 0x0000001f07067890 */ /* 0x004fc4000fffe0ff */
[----:B------:R-:W-:Y:S02]  /*17d0*/  UIADD3 UR43, UPT, UPT, UR7, 0x3e, URZ ;  /* 0x0000003e072b7890 */ /* 0x000fe4000fffe0ff */
[----:B------:R-:W-:-:S04]  /*17e0*/  USHF.R.S32.HI UR4, URZ, 0x1f, UR6 ;  /* 0x0000001fff047899 */ /* 0x000fc80008011406 */
[----:B------:R-:W-:Y:S02]  /*17f0*/  ULEA.HI UR4, UR4, UR6, URZ, 0x5 ;  /* 0x0000000604047291 */ /* 0x000fe4000f8f28ff */
[----:B------:R-:W-:Y:S02]  /*1800*/  UIADD3 UR6, UPT, UPT, UR7, -0x1, URZ ;  /* 0xffffffff07067890 */ /* 0x000fe4000fffe0ff */
[----:B------:R-:W-:Y:S02]  /*1810*/  USHF.R.S32.HI UR40, URZ, 0x5, UR4 ;  /* 0x00000005ff287899 */ /* 0x000fe40008011404 */
[----:B------:R-:W-:Y:S02]  /*1820*/  UISETP.GE.U32.AND UP1, UPT, UR6, -0x3f, UPT ;  /* 0xffffffc10600788c */ /* 0x000fe4000bf26070 */
[----:B------:R-:W-:Y:S01]  /*1830*/  UISETP.LT.U32.AND UP0, UPT, UR40, 0x1a, UPT ;  /* 0x0000001a2800788c */ /* 0x000fe2000bf01070 */
[----:B------:R-:W-:-:S03]  /*1840*/  UMOV UR7, URZ ;  /* 0x000000ff00077c82 */ /* 0x000fc60008000000 */
[----:B------:R-:W-:-:S04]  /*1850*/  USEL UR39, UR40, 0x1a, UP0 ;  /* 0x0000001a28277887 */ /* 0x000fc80008000000 */
[----:B------:R-:W-:Y:S02]  /*1860*/  UIADD3 UR21, UPT, UPT, UR39, -0x1, URZ ;  /* 0xffffffff27157890 */ /* 0x000fe4000fffe0ff */
[----:B------:R-:W-:Y:S02]  /*1870*/  @UP1 UIADD3 UR21, UPT, UPT, UR39, URZ, URZ ;  /* 0x000000ff27151290 */ /* 0x000fe4000fffe0ff */
[----:B------:R-:W-:Y:S02]  /*1880*/  UIADD3 UR42, UPT, UPT, UR40, -UR39, URZ ;  /* 0x80000027282a7290 */ /* 0x000fe4000fffe0ff */
[----:B-1-34-:R-:W-:-:S12]  /*1890*/  UIADD3 UR21, UPT, UPT, UR21, 0x1, URZ ;  /* 0x0000000115157890 */ /* 0x01afd8000fffe0ff */
.L_x_36:
[----:B------:R-:W-:Y:S01]  /*18a0*/  UISETP.NE.AND UP0, UPT, UR5, URZ, UPT ;  /* 0x000000ff0500728c */ /* 0x000fe2000bf05270 */
[----:B-1----:R-:W1:Y:S08]  /*18b0*/  S2UR UR5, SR_CgaCtaId ;  /* 0x00000000000579c3 */ /* 0x002e700000008800 */
[----:B------:R-:W-:Y:S05]  /*18c0*/  BRA.U UP0, `(.L_x_19) ;  /* 0x0000000100347547 */ /* 0x000fea000b800000 */
[----:B------:R-:W2:Y:S01]  /*18d0*/  S2R R0, SR_CgaCtaId ;  /* 0x0000000000007919 */ /* 0x000ea20000008800 */
[----:B------:R-:W-:Y:S02]  /*18e0*/  MOV R3, 0x400 ;  /* 0x0000040000037802 */ /* 0x000fe40000000f00 */
[----:B------:R-:W-:Y:S02]  /*18f0*/  SHF.L.U32 R2, R8, 0x1f, RZ ;  /* 0x0000001f08027819 */ /* 0x000fe400000006ff */
[----:B--2---:R-:W-:-:S05]  /*1900*/  LEA R0, R0, R3, 0x18 ;  /* 0x0000000300007211 */ /* 0x004fca00078ec0ff */
[----:B------:R-:W-:-:S04]  /*1910*/  IMAD R3, R9, 0x8, R0 ;  /* 0x0000000809037824 */ /* 0x000fc800078e0200 */
[----:B------:R-:W2:Y:S02]  /*1920*/  SYNCS.PHASECHK.TRANS64.TRYWAIT P0, [R3+URZ+0x230], R2 ;  /* 0x00023002030075a7 */ /* 0x000ea400080011ff */
[----:B--2---:R-:W-:Y:S05]  /*1930*/  @!P0 BRA `(.L_x_20) ;  /* 0x0000007800b08947 */ /* 0x004fea0003800000 */
.L_x_119:
[----:B------:R-:W-:Y:S01]  /*1940*/  VIADD R9, R9, 0x1 ;  /* 0x0000000109097836 */ /* 0x000fe20000000000 */
[----:B------:R2:W-:Y:S04]  /*1950*/  SYNCS.ARRIVE.TRANS64.A1T0 RZ, [R3+URZ+0x220], RZ ;  /* 0x000220ff03ff79a7 */ /* 0x0005e800081000ff */
[----:B------:R-:W-:-:S04]  /*1960*/  ISETP.NE.AND P0, PT, R9, 0x2, PT ;  /* 0x000000020900780c */ /* 0x000fc80003f05270 */
[----:B------:R-:W-:Y:S02]  /*1970*/  SEL R9, R9, RZ, P0 ;  /* 0x000000ff09097207 */ /* 0x000fe40000000000 */
[----:B--2---:R-:W-:-:S04]  /*1980*/  SEL R3, RZ, 0x1, P0 ;  /* 0x00000001ff037807 */ /* 0x004fc80000000000 */
[----:B------:R-:W-:-:S07]  /*1990*/  LOP3.LUT R8, R8, R3, RZ, 0x3c, !PT ;  /* 0x0000000308087212 */ /* 0x000fce00078e3cff */
.L_x_19:
[----:B------:R-:W-:Y:S01]  /*19a0*/  UMOV UR4, 0x400 ;  /* 0x0000040000047882 */ /* 0x000fe20000000000 */
[----:B------:R-:W-:Y:S01]  /*19b0*/  SHF.L.U32 R0, R12, 0x1f, RZ ;  /* 0x0000001f0c007819 */ /* 0x000fe200000006ff */
[----:B-1----:R-:W-:Y:S02]  /*19c0*/  ULEA UR4, UR5, UR4, 0x18 ;  /* 0x0000000405047291 */ /* 0x002fe4000f8ec0ff */
[----:B------:R-:W-:Y:S02]  /*19d0*/  UISETP.GE.U32.AND UP0, UPT, UR43, 0x3f, UPT ;  /* 0x0000003f2b00788c */ /* 0x000fe4000bf06070 */
[----:B------:R-:W-:Y:S02]  /*19e0*/  ULEA UR6, UR7, UR4, 0x3 ;  /* 0x0000000407067291 */ /* 0x000fe4000f8e18ff */
[----:B------:R-:W-:Y:S02]  /*19f0*/  USHF.L.U32 UR35, UR49, 0x7, URZ ;  /* 0x0000000731237899 */ /* 0x000fe400080006ff */
[----:B------:R-:W-:Y:S01]  /*1a00*/  UIMAD UR11, UR50, 0x70, URZ ;  /* 0x00000070320b78a4 */ /* 0x000fe2000f8e02ff */
[----:B------:R-:W-:-:S04]  /*1a10*/  UMOV UR14, URZ ;  /* 0x000000ff000e7c82 */ /* 0x000fc80008000000 */
[----:B------:R1:W2:Y:S01]  /*1a20*/  SYNCS.PHASECHK.TRANS64.TRYWAIT P0, [UR6+0xd0], R0 ;  /* 0x0000d000ff0075a7 */ /* 0x0002a20008001106 */
[----:B------:R-:W-:Y:S06]  /*1a30*/  BRA.U !UP0, `(.L_x_21) ;  /* 0x0000000108a87547 */ /* 0x000fec000b800000 */
[----:B------:R-:W-:Y:S01]  /*1a40*/  UMOV UR13, URZ ;  /* 0x000000ff000d7c82 */ /* 0x000fe20008000000 */
[----:B------:R-:W-:-:S05]  /*1a50*/  UMOV UR6, UR7 ;  /* 0x0000000700067c82 */ /* 0x000fca0008000000 */
.L_x_26:
[----:B--2---:R-:W-:Y:S01]  /*1a60*/  @!P3 MOV R2, 0x1e00 ;  /* 0x00001e000002b802 */ /* 0x004fe20000000f00 */
[----:B------:R-:W-:Y:S01]  /*1a70*/  ULEA UR33, UR6, UR4, 0x3 ;  /* 0x0000000406217291 */ /* 0x000fe2000f8e18ff */
[----:B--234-:R-:W-:Y:S11]  /*1a80*/  @P0 BRA `(.L_x_22) ;  /* 0x00000000000c0947 */ /* 0x01cff60003800000 */
[----:B------:R-:W-:Y:S04]  /*1a90*/  SHF.L.U32 R3, R12, 0x1f, RZ ;  /* 0x0000001f0c037819 */ /* 0x000fe800000006ff */
[----:B------:R-:W2:Y:S02]  /*1aa0*/  SYNCS.PHASECHK.TRANS64.TRYWAIT P0, [UR33+0xd0], R3 ;  /* 0x0000d003ff0075a7 */ /* 0x000ea40008001121 */
[----:B--2---:R-:W-:Y:S05]  /*1ab0*/  @!P0 BRA `(.L_x_23) ;  /* 0x0000007800648947 */ /* 0x004fea0003800000 */
.L_x_22:
[----:B------:R2:W-:Y:S01]  /*1ac0*/  @!P3 SYNCS.ARRIVE.TRANS64 RZ, [UR33], R2 ;  /* 0x00000002ffffb9a7 */ /* 0x0005e20008000021 */
[----:B------:R-:W-:Y:S04]  /*1ad0*/  BSSY.RECONVERGENT B0, `(.L_x_24) ;  /* 0x0000003000007945 */ /* 0x000fe80003800200 */
[----:B------:R-:W-:Y:S05]  /*1ae0*/  @P2 BRA `(.L_x_25) ;  /* 0x0000000000042947 */ /* 0x000fea0003800000 */
[----:B------:R-:W-:Y:S05]  /*1af0*/  BPT.TRAP 0x1 ;  /* 0x000000040000795c */ /* 0x000fea0000300000 */
.L_x_25:
[----:B------:R-:W-:Y:S05]  /*1b00*/  BSYNC.RECONVERGENT B0 ;  /* 0x0000000000007941 */ /* 0x000fea0003800200 */
.L_x_24:
[----:B------:R-:W-:Y:S02]  /*1b10*/  UIADD3 UR7, UPT, UPT, UR6, 0x1, URZ ;  /* 0x0000000106077890 */ /* 0x000fe4000fffe0ff */
[----:B------:R-:W-:Y:S02]  /*1b20*/  UIADD3 UR16, UP1, UPT, UR26, 0x80, URZ ;  /* 0x000000801a107890 */ /* 0x000fe4000ff3e0ff */
[----:B------:R-:W-:Y:S02]  /*1b30*/  UISETP.NE.AND UP0, UPT, UR7, 0x1a, UPT ;  /* 0x0000001a0700788c */ /* 0x000fe4000bf05270 */
[----:B------:R-:W-:Y:S02]  /*1b40*/  ULEA UR32, UR6, UR4, 0xc ;  /* 0x0000000406207291 */ /* 0x000fe4000f8e60ff */
[----:B------:R-:W-:Y:S02]  /*1b50*/  USEL UR9, URZ, 0x1, UP0 ;  /* 0x00000001ff097887 */ /* 0x000fe40008000000 */
[----:B------:R-:W-:Y:S02]  /*1b60*/  USEL UR7, UR7, URZ, UP0 ;  /* 0x000000ff07077287 */ /* 0x000fe40008000000 */
[----:B------:R-:W-:Y:S02]  /*1b70*/  USHF.L.U32 UR34, UR13, 0x5, URZ ;  /* 0x000000050d227899 */ /* 0x000fe400080006ff */
[----:B------:R-:W-:Y:S01]  /*1b80*/  ULEA UR8, UR7, UR4, 0x3 ;  /* 0x0000000407087291 */ /* 0x000fe2000f8e18ff */
[----:B------:R-:W-:Y:S01]  /*1b90*/  LOP3.LUT R12, R12, UR9, RZ, 0x3c, !PT ;  /* 0x000000090c0c7c12 */ /* 0x000fe2000f8e3cff */
[----:B------:R-:W-:Y:S02]  /*1ba0*/  UIADD3.X UR17, UPT, UPT, URZ, UR27, URZ, UP1, !UPT ;  /* 0x0000001bff117290 */ /* 0x000fe40008ffe4ff */
[----:B------:R-:W-:Y:S01]  /*1bb0*/  UIADD3 UR32, UPT, UPT, UR32, 0x7300, URZ ;  /* 0x0000730020207890 */ /* 0x000fe2000fffe0ff */
[----:B-1----:R-:W-:Y:S01]  /*1bc0*/  SHF.L.U32 R0, R12, 0x1f, RZ ;  /* 0x0000001f0c007819 */ /* 0x002fe200000006ff */
[----:B------:R-:W-:Y:S02]  /*1bd0*/  UIADD3 UR14, UP0, UPT, UR26, 0x180, URZ ;  /* 0x000001801a0e7890 */ /* 0x000fe4000ff1e0ff */
[----:B------:R-:W-:Y:S01]  /*1be0*/  UIADD3 UR13, UPT, UPT, UR13, 0x1, URZ ;  /* 0x000000010d0d7890 */ /* 0x000fe2000fffe0ff */
[----:B------:R3:W4:Y:S01]  /*1bf0*/  SYNCS.PHASECHK.TRANS64.TRYWAIT P0, [UR8+0xd0], R0 ;  /* 0x0000d000ff0075a7 */ /* 0x0007220008001108 */
[----:B------:R-:W-:Y:S01]  /*1c00*/  UIMAD UR8, UR6, 0xe00, UR4 ;  /* 0x00000e00060878a4 */ /* 0x000fe2000f8e0204 */
[----:B------:R-:W-:Y:S01]  /*1c10*/  UMOV UR18, 0x0 ;  /* 0x0000000000127882 */ /* 0x000fe20000000000 */
[----:B------:R-:W-:Y:S02]  /*1c20*/  UMOV UR19, 0x10000000 ;  /* 0x1000000000137882 */ /* 0x000fe40000000000 */
[----:B------:R-:W-:Y:S01]  /*1c30*/  UIADD3 UR8, UPT, UPT, UR8, 0x21300, URZ ;  /* 0x0002130008087890 */ /* 0x000fe2000fffe0ff */
[----:B------:R-:W-:Y:S01]  /*1c40*/  UTMALDG.3D [UR32], [UR16], desc[UR18] ;  /* 0x00001220100075b4 */ /* 0x000fe20008011000 */
[----:B------:R-:W-:Y:S01]  /*1c50*/  UIADD3.X UR15, UPT, UPT, URZ, UR27, URZ, UP0, !UPT ;  /* 0x0000001bff0f7290 */ /* 0x000fe200087fe4ff */
[----:B------:R-:W-:Y:S01]  /*1c60*/  UMOV UR12, UR36 ;  /* 0x00000024000c7c82 */ /* 0x000fe20008000000 */
[----:B------:R-:W-:Y:S01]  /*1c70*/  UMOV UR9, UR33 ;  /* 0x0000002100097c82 */ /* 0x000fe20008000000 */
[----:B------:R-:W-:Y:S01]  /*1c80*/  UMOV UR10, UR34 ;  /* 0x00000022000a7c82 */ /* 0x000fe20008000000 */
[----:B------:R-:W-:Y:S01]  /*1c90*/  UISETP.NE.AND UP0, UPT, UR13, UR21, UPT ;  /* 0x000000150d00728c */ /* 0x000fe2000bf05270 */
[----:B------:R-:W-:Y:S04]  /*1ca0*/  UMOV UR6, UR7 ;  /* 0x0000000700067c82 */ /* 0x000fe80008000000 */
[----:B------:R1:W-:Y:S02]  /*1cb0*/  UTMALDG.3D [UR8], [UR14], desc[UR18] ;  /* 0x000012080e0075b4 */ /* 0x0003e40008011000 */
[----:B-1----:R-:W-:Y:S02]  /*1cc0*/  UMOV UR14, UR21 ;  /* 0x00000015000e7c82 */ /* 0x002fe40008000000 */
[----:B------:R-:W-:Y:S05]  /*1cd0*/  BRA.U UP0, `(.L_x_26) ;  /* 0xfffffffd00607547 */ /* 0x000fea000b83ffff */
.L_x_21:
[----:B------:R-:W-:Y:S01]  /*1ce0*/  ULEA UR6, UR7, UR4, 0x3 ;  /* 0x0000000407067291 */ /* 0x000fe2000f8e18ff */
[----:B-1-3--:R-:W-:Y:S01]  /*1cf0*/  SHF.L.U32 R0, R12, 0x1f, RZ ;  /* 0x0000001f0c007819 */ /* 0x00afe200000006ff */
[----:B------:R-:W-:Y:S01]  /*1d00*/  @!P1 SYNCS.ARRIVE.TRANS64.A1T0 RZ, [UR4+0x1b8], RZ ;  /* 0x0001b8ffffff99a7 */ /* 0x000fe20008100004 */
[----:B------:R-:W-:-:S06]  /*1d10*/  UISETP.GT.AND UP0, UPT, UR40, UR39, UPT ;  /* 0x000000272800728c */ /* 0x000fcc000bf04270 */
[----:B--2-4-:R1:W2:Y:S03]  /*1d20*/  SYNCS.PHASECHK.TRANS64.TRYWAIT P0, [UR6+0xd0], R0 ;  /* 0x0000d000ff0075a7 */ /* 0x0142a60008001106 */
[----:B------:R-:W-:Y:S05]  /*1d30*/  BRA.U !UP0, `(.L_x_27) ;  /* 0x0000000108ac7547 */ /* 0x000fea000b800000 */
[----:B------:R-:W-:Y:S01]  /*1d40*/  UIADD3 UR13, UPT, UPT, UR42, UR14, URZ ;  /* 0x0000000e2a0d7290 */ /* 0x000fe2000fffe0ff */
[----:B------:R-:W-:-:S11]  /*1d50*/  UMOV UR6, UR7 ;  /* 0x0000000700067c82 */ /* 0x000fd60008000000 */
.L_x_32:
[----:B--2---:R-:W-:Y:S01]  /*1d60*/  @!P3 MOV R2, 0x1e00 ;  /* 0x00001e000002b802 */ /* 0x004fe20000000f00 */
[----:B---3--:R-:W-:Y:S01]  /*1d70*/  ULEA UR17, UR6, UR4, 0x3 ;  /* 0x0000000406117291 */ /* 0x008fe2000f8e18ff */
[----:B--2-4-:R-:W-:Y:S11]  /*1d80*/  @P0 BRA `(.L_x_28) ;  /* 0x00000000000c0947 */ /* 0x014ff60003800000 */
[----:B------:R-:W-:Y:S04]  /*1d90*/  SHF.L.U32 R3, R12, 0x1f, RZ ;  /* 0x0000001f0c037819 */ /* 0x000fe800000006ff */
[----:B------:R-:W2:Y:S02]  /*1da0*/  SYNCS.PHASECHK.TRANS64.TRYWAIT P0, [UR17+0xd0], R3 ;  /* 0x0000d003ff0075a7 */ /* 0x000ea40008001111 */
[----:B--2---:R-:W-:Y:S05]  /*1db0*/  @!P0 BRA `(.L_x_29) ;  /* 0x0000007400bc8947 */ /* 0x004fea0003800000 */
.L_x_28:
[----:B------:R2:W-:Y:S01]  /*1dc0*/  @!P3 SYNCS.ARRIVE.TRANS64 RZ, [UR17], R2 ;  /* 0x00000002ffffb9a7 */ /* 0x0005e20008000011 */
[----:B------:R-:W-:Y:S04]  /*1dd0*/  BSSY.RECONVERGENT B0, `(.L_x_30) ;  /* 0x0000003000007945 */ /* 0x000fe80003800200 */
[----:B------:R-:W-:Y:S05]  /*1de0*/  @P2 BRA `(.L_x_31) ;  /* 0x0000000000042947 */ /* 0x000fea0003800000 */
[----:B------:R-:W-:Y:S05]  /*1df0*/  BPT.TRAP 0x1 ;  /* 0x000000040000795c */ /* 0x000fea0000300000 */
.L_x_31:
[----:B------:R-:W-:Y:S05]  /*1e00*/  BSYNC.RECONVERGENT B0 ;  /* 0x0000000000007941 */ /* 0x000fea0003800200 */
.L_x_30:
[----:B------:R-:W-:Y:S02]  /*1e10*/  UIADD3 UR7, UPT, UPT, UR6, 0x1, URZ ;  /* 0x0000000106077890 */ /* 0x000fe4000fffe0ff */
[----:B------:R-:W-:Y:S02]  /*1e20*/  ULEA UR16, UR6, UR4, 0xc ;  /* 0x0000000406107291 */ /* 0x000fe4000f8e60ff */
[----:B------:R-:W-:Y:S02]  /*1e30*/  UISETP.NE.AND UP0, UPT, UR7, 0x1a, UPT ;  /* 0x0000001a0700788c */ /* 0x000fe4000bf05270 */
[----:B------:R-:W-:Y:S02]  /*1e40*/  UIADD3 UR24, UP1, UPT, UR26, 0x80, URZ ;  /* 0x000000801a187890 */ /* 0x000fe4000ff3e0ff */
[----:B------:R-:W-:Y:S02]  /*1e50*/  USEL UR9, URZ, 0x1, UP0 ;  /* 0x00000001ff097887 */ /* 0x000fe40008000000 */
[----:B------:R-:W-:Y:S02]  /*1e60*/  USEL UR7, UR7, URZ, UP0 ;  /* 0x000000ff07077287 */ /* 0x000fe40008000000 */
[----:B------:R-:W-:Y:S02]  /*1e70*/  USHF.L.U32 UR18, UR14, 0x5, URZ ;  /* 0x000000050e127899 */ /* 0x000fe400080006ff */
[----:B------:R-:W-:Y:S01]  /*1e80*/  ULEA UR8, UR7, UR4, 0x3 ;  /* 0x0000000407087291 */ /* 0x000fe2000f8e18ff */
[----:B------:R-:W-:Y:S01]  /*1e90*/  LOP3.LUT R12, R12, UR9, RZ, 0x3c, !PT ;  /* 0x000000090c0c7c12 */ /* 0x000fe2000f8e3cff */
[----:B------:R-:W-:Y:S02]  /*1ea0*/  UIADD3 UR16, UPT, UPT, UR16, 0x7300, URZ ;  /* 0x0000730010107890 */ /* 0x000fe4000fffe0ff */
[----:B------:R-:W-:Y:S01]  /*1eb0*/  UIADD3.X UR25, UPT, UPT, URZ, UR27, URZ, UP1, !UPT ;  /* 0x0000001bff197290 */ /* 0x000fe20008ffe4ff */
[----:B-1----:R-:W-:Y:S01]  /*1ec0*/  SHF.L.U32 R0, R12, 0x1f, RZ ;  /* 0x0000001f0c007819 */ /* 0x002fe200000006ff */
[----:B------:R-:W-:Y:S02]  /*1ed0*/  UIADD3 UR22, UP0, UPT, UR26, 0x180, URZ ;  /* 0x000001801a167890 */ /* 0x000fe4000ff1e0ff */
[----:B------:R-:W-:Y:S01]  /*1ee0*/  UIADD3 UR14, UPT, UPT, UR14, 0x1, URZ ;  /* 0x000000010e0e7890 */ /* 0x000fe2000fffe0ff */
[----:B------:R3:W4:Y:S01]  /*1ef0*/  SYNCS.PHASECHK.TRANS64.TRYWAIT P0, [UR8+0xd0], R0 ;  /* 0x0000d000ff0075a7 */ /* 0x0007220008001108 */
[----:B------:R-:W-:Y:S01]  /*1f00*/  UIMAD UR8, UR6, 0xe00, UR4 ;  /* 0x00000e00060878a4 */ /* 0x000fe2000f8e0204 */
[----:B------:R-:W-:Y:S01]  /*1f10*/  UMOV UR28, 0x0 ;  /* 0x00000000001c7882 */ /* 0x000fe20000000000 */
[----:B------:R-:W-:Y:S01]  /*1f20*/  UMOV UR29, 0x10000000 ;  /* 0x10000000001d7882 */ /* 0x000fe20000000000 */
[----:B------:R-:W-:Y:S01]  /*1f30*/  UMOV UR19, UR35 ;  /* 0x0000002300137c82 */ /* 0x000fe20008000000 */
[----:B------:R-:W-:Y:S01]  /*1f40*/  UMOV UR20, UR36 ;  /* 0x0000002400147c82 */ /* 0x000fe20008000000 */
[----:B------:R-:W-:Y:S01]  /*1f50*/  UIADD3 UR8, UPT, UPT, UR8, 0x21300, URZ ;  /* 0x0002130008087890 */ /* 0x000fe2000fffe0ff */
[----:B------:R3:W-:Y:S01]  /*1f60*/  UTMALDG.3D [UR16], [UR24], desc[UR28] ;  /* 0x00001c10180075b4 */ /* 0x0007e20008011000 */
[----:B------:R-:W-:Y:S01]  /*1f70*/  UIADD3.X UR23, UPT, UPT, URZ, UR27, URZ, UP0, !UPT ;  /* 0x0000001bff177290 */ /* 0x000fe200087fe4ff */
[----:B------:R-:W-:Y:S01]  /*1f80*/  UMOV UR12, UR36 ;  /* 0x00000024000c7c82 */ /* 0x000fe20008000000 */
[----:B------:R-:W-:Y:S01]  /*1f90*/  UMOV UR9, UR17 ;  /* 0x0000001100097c82 */ /* 0x000fe20008000000 */
[----:B------:R-:W-:Y:S01]  /*1fa0*/  UMOV UR10, UR18 ;  /* 0x00000012000a7c82 */ /* 0x000fe20008000000 */
[----:B------:R-:W-:Y:S01]  /*1fb0*/  UISETP.NE.AND UP0, UPT, UR14, UR13, UPT ;  /* 0x0000000d0e00728c */ /* 0x000fe2000bf05270 */
[----:B------:R-:W-:Y:S04]  /*1fc0*/  UMOV UR6, UR7 ;  /* 0x0000000700067c82 */ /* 0x000fe80008000000 */
[----:B------:R3:W-:Y:S04]  /*1fd0*/  UTMALDG.3D [UR8], [UR22], desc[UR28] ;  /* 0x00001c08160075b4 */ /* 0x0007e80008011000 */
[----:B------:R-:W-:Y:S05]  /*1fe0*/  BRA.U UP0, `(.L_x_32) ;  /* 0xfffffffd005c7547 */ /* 0x000fea000b83ffff */
.L_x_27:
[C---:B------:R-:W-:Y:S01]  /*1ff0*/  LEA R3, R11.reuse, UR4, 0x3 ;  /* 0x000000040b037c11 */ /* 0x040fe2000f8e18ff */
[----:B------:R-:W-:Y:S01]  /*2000*/  NOP ;  /* 0x0000000000007918 */ /* 0x000fe20000000000 */
[----:B-1-3--:R-:W-:Y:S02]  /*2010*/  SHF.L.U32 R0, R10, 0x1f, RZ ;  /* 0x0000001f0a007819 */ /* 0x00afe400000006ff */
[----:B------:R-:W-:Y:S02]  /*2020*/  LEA R5, R11, UR4, 0x4 ;  /* 0x000000040b057c11 */ /* 0x000fe4000f8e20ff */
[----:B--2-4-:R-:W1:Y:S02]  /*2030*/  SYNCS.PHASECHK.TRANS64.TRYWAIT P0, [R3+URZ+0x1c0], R0 ;  /* 0x0001c000030075a7 */ /* 0x014e6400080011ff */
[----:B-1----:R-:W-:Y:S05]  /*2040*/  @!P0 BRA `(.L_x_33) ;  /* 0x0000007400308947 */ /* 0x002fea0003800000 */
.L_x_122:
[----:B------:R-:W2:Y:S01]  /*2050*/  LDS.128 R4, [R5+0x250] ;  /* 0x0002500005047984 */ /* 0x000ea20000000c00 */
[----:B------:R-:W-:Y:S01]  /*2060*/  UISETP.GE.AND UP0, UPT, UR41, 0x1, UPT ;  /* 0x000000012900788c */ /* 0x000fe2000bf06270 */
[----:B------:R-:W-:Y:S01]  /*2070*/  @!PT LDS RZ, [RZ] ;  /* 0x00000000fffff984 */ /* 0x000fe20000000800 */
[----:B------:R-:W-:Y:S01]  /*2080*/  @!PT LDS RZ, [RZ] ;  /* 0x00000000fffff984 */ /* 0x000fe20000000800 */
[----:B------:R-:W-:Y:S01]  /*2090*/  @!PT LDS RZ, [RZ] ;  /* 0x00000000fffff984 */ /* 0x000fe20000000800 */
[----:B------:R-:W-:Y:S01]  /*20a0*/  @!PT LDS RZ, [RZ] ;  /* 0x00000000fffff984 */ /* 0x000fe20000000800 */
[----:B------:R3:W-:Y:S06]  /*20b0*/  MEMBAR.ALL.CTA ;  /* 0x0000000000007992 */ /* 0x0007ec0000008000 */
[----:B---3--:R-:W3:Y:S01]  /*20c0*/  FENCE.VIEW.ASYNC.S ;  /* 0x00000000000073c6 */ /* 0x008ee20000000000 */
[----:B--2---:R-:W-:-:S13]  /*20d0*/  LOP3.LUT P0, RZ, R6, 0x1, RZ, 0xc0, !PT ;  /* 0x0000000106ff7812 */ /* 0x004fda000780c0ff */
[----:B---3--:R-:W-:Y:S01]  /*20e0*/  VOTEU.ANY UP1, P0 ;  /* 0x0000000000ff7886 */ /* 0x008fe20000020100 */
[----:B------:R-:W-:-:S13]  /*20f0*/  PLOP3.LUT P0, PT, PT, PT, UP1, 0x80, 0x8 ;  /* 0x000000000008781c */ /* 0x000fda0003f0f018 */
[----:B-1----:R-:W-:Y:S02]  /*2100*/  @P0 LOP3.LUT R0, R5, 0xffff, RZ, 0xc0, !PT ;  /* 0x0000ffff05000812 */ /* 0x002fe400078ec0ff */
[----:B------:R-:W-:Y:S02]  /*2110*/  @P0 MOV R2, R4 ;  /* 0x0000000400020202 */ /* 0x000fe40000000f00 */
[----:B------:R-:W-:Y:S01]  /*2120*/  @P0 R2UR UR8, R0 ;  /* 0x00000000000802ca */ /* 0x000fe200000e0000 */
[----:B------:R-:W-:Y:S01]  /*2130*/  VIADD R0, R3, 0x1d0 ;  /* 0x000001d003007836 */ /* 0x000fe20000000000 */
[----:B------:R-:W-:Y:S02]  /*2140*/  @P0 SHF.R.U32.HI R4, RZ, 0x10, R5 ;  /* 0x00000010ff040819 */ /* 0x000fe40000011605 */
[----:B------:R-:W-:Y:S02]  /*2150*/  @P0 R2UR UR9, R2 ;  /* 0x00000000020902ca */ /* 0x000fe400000e0000 */
[----:B------:R-:W-:-:S02]  /*2160*/  PRMT R0, RZ, 0x654, R0 ;  /* 0x00000654ff007816 */ /* 0x000fc40000000000 */
[----:B------:R-:W-:Y:S02]  /*2170*/  @P0 R2UR UR6, R4 ;  /* 0x00000000040602ca */ /* 0x000fe400000e0000 */
[----:B------:R1:W-:Y:S03]  /*2180*/  SYNCS.ARRIVE.TRANS64.RED.A1T0 RZ, [R0+URZ], RZ ;  /* 0x000000ff00ff79a7 */ /* 0x0003e600081004ff */
[----:B------:R-:W-:-:S04]  /*2190*/  @UP1 UMOV UR30, UR8 ;  /* 0x00000008001e1c82 */ /* 0x000fc80008000000 */
[----:B------:R-:W-:-:S04]  /*21a0*/  @UP1 UMOV UR31, UR9 ;  /* 0x00000009001f1c82 */ /* 0x000fc80008000000 */
[----:B------:R-:W-:Y:S01]  /*21b0*/  @UP1 UMOV UR36, UR6 ;  /* 0x0000000600241c82 */ /* 0x000fe20008000000 */
[----:B------:R-:W-:Y:S05]  /*21c0*/  BRA.U !UP0, `(.L_x_34) ;  /* 0x0000000108d47547 */ /* 0x000fea000b800000 */
[----:B------:R-:W2:Y:S01]  /*21d0*/  LDCU.128 UR16, c[0x0][0xb10] ;  /* 0x00016200ff1077ac */ /* 0x000ea20008000c00 */
[----:B------:R-:W3:Y:S01]  /*21e0*/  LDCU UR24, c[0x0][0xb20] ;  /* 0x00016400ff1877ac */ /* 0x000ee20008000800 */
[----:B------:R-:W4:Y:S01]  /*21f0*/  LDCU UR20, c[0x0][0xb0c] ;  /* 0x00016180ff1477ac */ /* 0x000f220008000800 */
[----:B------:R-:W5:Y:S01]  /*2200*/  LDCU.64 UR10, c[0x0][0xb28] ;  /* 0x00016500ff0a77ac */ /* 0x000f620008000a00 */
[----:B------:R-:W-:Y:S02]  /*2210*/  UISETP.NE.AND UP3, UPT, UR41, 0x1, UPT ;  /* 0x000000012900788c */ /* 0x000fe4000bf65270 */
[----:B--2---:R-:W-:Y:S02]  /*2220*/  UIMAD.WIDE.U32 UR8, UR37, UR19, URZ ;  /* 0x00000013250872a5 */ /* 0x004fe4000f8e00ff */
[----:B------:R-:W-:Y:S02]  /*2230*/  UIMAD.WIDE.U32 UR12, UR38, UR16, URZ ;  /* 0x00000010260c72a5 */ /* 0x000fe4000f8e00ff */
[----:B------:R-:W-:-:S02]  /*2240*/  UISETP.NE.AND UP0, UPT, UR18, 0x1, UPT ;  /* 0x000000011200788c */ /* 0x000fc4000bf05270 */
[----:B------:R-:W-:Y:S01]  /*2250*/  UIMAD.WIDE.U32 UR22, UR30, UR19, URZ ;  /* 0x000000131e1672a5 */ /* 0x000fe2000f8e00ff */
[----:B------:R-:W-:Y:S02]  /*2260*/  UMOV UR8, UR9 ;  /* 0x0000000900087c82 */ /* 0x000fe40008000000 */
[----:B------:R-:W-:Y:S01]  /*2270*/  UMOV UR6, UR13 ;  /* 0x0000000d00067c82 */ /* 0x000fe20008000000 */
[----:B---3--:R-:W-:Y:S02]  /*2280*/  USHF.R.U32.HI UR8, URZ, UR24, UR8 ;  /* 0x00000018ff087299 */ /* 0x008fe40008011608 */
[----:B----4-:R-:W-:Y:S02]  /*2290*/  UISETP.NE.AND UP2, UPT, UR20, 0x1, UPT ;  /* 0x000000011400788c */ /* 0x010fe4000bf45270 */
[----:B------:R-:W-:Y:S02]  /*22a0*/  USHF.R.U32.HI UR6, URZ, UR17, UR6 ;  /* 0x00000011ff067299 */ /* 0x000fe40008011606 */
[----:B------:R-:W-:-:S02]  /*22b0*/  USEL UR8, UR37, UR8, !UP0 ;  /* 0x0000000825087287 */ /* 0x000fc4000c000000 */
[----:B------:R-:W-:Y:S02]  /*22c0*/  USEL UR9, UR38, UR6, !UP2 ;  /* 0x0000000626097287 */ /* 0x000fe4000d000000 */
[----:B-----5:R-:W-:Y:S01]  /*22d0*/  UIMAD.WIDE.U32 UR12, UR8, UR10, URZ ;  /* 0x0000000a080c72a5 */ /* 0x020fe2000f8e00ff */
[----:B------:R-:W-:Y:S01]  /*22e0*/  UMOV UR6, UR23 ;  /* 0x0000001700067c82 */ /* 0x000fe20008000000 */
[----:B------:R-:W-:Y:S02]  /*22f0*/  UIMAD.WIDE.U32 UR14, UR31, UR16, URZ ;  /* 0x000000101f0e72a5 */ /* 0x000fe4000f8e00ff */
[----:B------:R-:W-:-:S03]  /*2300*/  UIMAD.WIDE.U32 UR22, UR9, UR10, URZ ;  /* 0x0000000a091672a5 */ /* 0x000fc6000f8e00ff */
[----:B------:R-:W-:Y:S01]  /*2310*/  UMOV UR12, UR13 ;  /* 0x0000000d000c7c82 */ /* 0x000fe20008000000 */
[----:B------:R-:W-:Y:S02]  /*2320*/  USHF.R.U32.HI UR6, URZ, UR24, UR6 ;  /* 0x00000018ff067299 */ /* 0x000fe40008011606 */
[----:B------:R-:W-:Y:S01]  /*2330*/  @UP3 USHF.R.U32.HI UR8, URZ, UR11, UR12 ;  /* 0x0000000bff083299 */ /* 0x000fe2000801160c */
[----:B------:R-:W-:Y:S01]  /*2340*/  UMOV UR14, UR15 ;  /* 0x0000000f000e7c82 */ /* 0x000fe20008000000 */
[----:B------:R-:W-:Y:S01]  /*2350*/  UMOV UR22, UR23 ;  /* 0x0000001700167c82 */ /* 0x000fe20008000000 */
[----:B------:R-:W-:Y:S02]  /*2360*/  USHF.R.U32.HI UR17, URZ, UR17, UR14 ;  /* 0x00000011ff117299 */ /* 0x000fe4000801160e */
[----:B------:R-:W-:Y:S02]  /*2370*/  USEL UR6, UR30, UR6, !UP0 ;  /* 0x000000061e067287 */ /* 0x000fe4000c000000 */
[----:B------:R-:W-:-:S02]  /*2380*/  @UP3 USHF.R.U32.HI UR9, URZ, UR11, UR22 ;  /* 0x0000000bff093299 */ /* 0x000fc40008011616 */
[----:B------:R-:W-:Y:S02]  /*2390*/  UIMAD UR12, UR41, UR8, URZ ;  /* 0x00000008290c72a4 */ /* 0x000fe4000f8e02ff */
[----:B------:R-:W-:Y:S02]  /*23a0*/  USEL UR8, UR31, UR17, !UP2 ;  /* 0x000000111f087287 */ /* 0x000fe4000d000000 */
[----:B------:R-:W-:Y:S02]  /*23b0*/  UIMAD UR14, UR41, UR9, URZ ;  /* 0x00000009290e72a4 */ /* 0x000fe4000f8e02ff */
[----:B------:R-:W-:Y:S02]  /*23c0*/  UISETP.GE.AND UP0, UPT, UR6, UR12, UPT ;  /* 0x0000000c0600728c */ /* 0x000fe4000bf06270 */
[----:B------:R-:W-:Y:S02]  /*23d0*/  UIMAD.WIDE.U32 UR12, UR6, UR10, URZ ;  /* 0x0000000a060c72a5 */ /* 0x000fe4000f8e00ff */
[----:B------:R-:W-:-:S02]  /*23e0*/  UISETP.GE.OR UP0, UPT, UR8, UR14, UP0 ;  /* 0x0000000e0800728c */ /* 0x000fc40008706670 */
        /* <DEDUP_REMOVED lines=19> */
.L_x_34:
[----:B------:R-:W2:Y:S02]  /*2520*/  LDCU UR6, c[0x0][0xb30] ;  /* 0x00016600ff0677ac */ /* 0x000ea40008000800 */
[----:B--2---:R-:W-:-:S09]  /*2530*/  UISETP.NE.AND UP0, UPT, UR6, 0x1, UPT ;  /* 0x000000010600788c */ /* 0x004fd2000bf05270 */
[----:B------:R-:W-:Y:S05]  /*2540*/  BRA.U UP0, `(.L_x_35) ;  /* 0x0000000100447547 */ /* 0x000fea000b800000 */
[----:B------:R-:W2:Y:S01]  /*2550*/  LDCU.128 UR12, c[0x0][0xb10] ;  /* 0x00016200ff0c77ac */ /* 0x000ea20008000c00 */
[----:B------:R-:W3:Y:S01]  /*2560*/  LDCU UR16, c[0x0][0xb0c] ;  /* 0x00016180ff1077ac */ /* 0x000ee20008000800 */
[----:B------:R-:W4:Y:S01]  /*2570*/  LDCU UR17, c[0x0][0xb20] ;  /* 0x00016400ff1177ac */ /* 0x000f220008000800 */
[----:B--2---:R-:W-:Y:S02]  /*2580*/  UIMAD.WIDE.U32 UR10, UR31, UR12, URZ ;  /* 0x0000000c1f0a72a5 */ /* 0x004fe4000f8e00ff */
[----:B------:R-:W-:Y:S02]  /*2590*/  UIMAD.WIDE.U32 UR8, UR30, UR15, URZ ;  /* 0x0000000f1e0872a5 */ /* 0x000fe4000f8e00ff */
[----:B---3--:R-:W-:Y:S02]  /*25a0*/  UISETP.NE.AND UP2, UPT, UR16, 0x1, UPT ;  /* 0x000000011000788c */ /* 0x008fe4000bf45270 */
[----:B------:R-:W-:Y:S01]  /*25b0*/  UISETP.NE.AND UP0, UPT, UR14, 0x1, UPT ;  /* 0x000000010e00788c */ /* 0x000fe2000bf05270 */
[----:B------:R-:W-:-:S02]  /*25c0*/  UMOV UR10, UR11 ;  /* 0x0000000b000a7c82 */ /* 0x000fc40008000000 */
[----:B------:R-:W-:Y:S01]  /*25d0*/  UMOV UR6, UR9 ;  /* 0x0000000900067c82 */ /* 0x000fe20008000000 */
[----:B------:R-:W-:Y:S02]  /*25e0*/  USHF.R.U32.HI UR10, URZ, UR13, UR10 ;  /* 0x0000000dff0a7299 */ /* 0x000fe4000801160a */
[----:B----4-:R-:W-:Y:S02]  /*25f0*/  USHF.R.U32.HI UR6, URZ, UR17, UR6 ;  /* 0x00000011ff067299 */ /* 0x010fe40008011606 */
[----:B------:R-:W-:Y:S02]  /*2600*/  USEL UR8, UR31, UR10, !UP2 ;  /* 0x0000000a1f087287 */ /* 0x000fe4000d000000 */
[----:B------:R-:W-:-:S04]  /*2610*/  USEL UR6, UR30, UR6, !UP0 ;  /* 0x000000061e067287 */ /* 0x000fc8000c000000 */
[----:B------:R-:W-:Y:S02]  /*2620*/  UIADD3 UR9, UPT, UPT, UR8, -UR6, URZ ;  /* 0x8000000608097290 */ /* 0x000fe4000fffe0ff */
[----:B------:R-:W-:Y:S02]  /*2630*/  UIADD3 UR6, UPT, UPT, -UR8, UR6, URZ ;  /* 0x0000000608067290 */ /* 0x000fe4000fffe1ff */
[----:B------:R-:W-:Y:S02]  /*2640*/  UIMAD UR30, UR9, UR14, UR30 ;  /* 0x0000000e091e72a4 */ /* 0x000fe4000f8e021e */
[----:B------:R-:W-:-:S12]  /*2650*/  UIMAD UR31, UR6, UR16, UR31 ;  /* 0x00000010061f72a4 */ /* 0x000fd8000f8e021f */
.L_x_35:
[----:B------:R-:W-:Y:S01]  /*2660*/  VIADD R11, R11, 0x1 ;  /* 0x000000010b0b7836 */ /* 0x000fe20000000000 */
[----:B------:R-:W-:Y:S02]  /*2670*/  R2UR UR8, R233 ;  /* 0x00000000e90872ca */ /* 0x000fe400000e0000 */
[----:B------:R-:W-:Y:S02]  /*2680*/  R2UR UR6, R232 ;  /* 0x00000000e80672ca */ /* 0x000fe400000e0000 */
[C---:B------:R-:W-:Y:S02]  /*2690*/  ISETP.NE.AND P0, PT, R11.reuse, 0x2, PT ;  /* 0x000000020b00780c */ /* 0x040fe40003f05270 */
[----:B------:R-:W-:Y:S02]  /*26a0*/  PLOP3.LUT P1, PT, PT, PT, PT, 0x80, 0x8 ;  /* 0x000000000008781c */ /* 0x000fe40003f2f070 */
[----:B------:R-:W-:Y:S02]  /*26b0*/  SEL R3, RZ, 0x1, P0 ;  /* 0x00000001ff037807 */ /* 0x000fe40000000000 */
[----:B------:R-:W-:-:S02]  /*26c0*/  SEL R11, R11, RZ, P0 ;  /* 0x000000ff0b0b7207 */ /* 0x000fc40000000000 */
[----:B------:R-:W-:Y:S01]  /*26d0*/  LOP3.LUT R10, R10, R3, RZ, 0x3c, !PT ;  /* 0x000000030a0a7212 */ /* 0x000fe200078e3cff */
[----:B------:R-:W-:Y:S02]  /*26e0*/  UIADD3 UR49, UPT, UPT, UR31, UR8, URZ ;  /* 0x000000081f317290 */ /* 0x000fe4000fffe0ff */
[----:B------:R-:W-:Y:S01]  /*26f0*/  UIADD3 UR50, UPT, UPT, UR30, UR6, URZ ;  /* 0x000000061e327290 */ /* 0x000fe2000fffe0ff */
[----:B------:R-:W-:Y:S11]  /*2700*/  BRA.U UP1, `(.L_x_36) ;  /* 0xfffffff101647547 */ /* 0x000ff6000b83ffff */
[----:B------:R-:W-:Y:S01]  /*2710*/  UIADD3 UR8, UPT, UPT, UR4, 0xd0, URZ ;  /* 0x000000d004087890 */ /* 0x000fe2000fffe0ff */
[----:B------:R-:W-:-:S03]  /*2720*/  SHF.L.U32 R3, R12, 0x1f, RZ ;  /* 0x0000001f0c037819 */ /* 0x000fc600000006ff */
[----:B------:R-:W-:-:S09]  /*2730*/  ULEA UR4, UR7, UR8, 0x3 ;  /* 0x0000000807047291 */ /* 0x000fd2000f8e18ff */
[----:B------:R-:W2:Y:S02]  /*2740*/  SYNCS.PHASECHK.TRANS64.TRYWAIT P0, [UR4], R3 ;  /* 0x00000003ff0075a7 */ /* 0x000ea40008001104 */
[----:B--2---:R-:W-:Y:S05]  /*2750*/  @!P0 BRA `(.L_x_37) ;  /* 0x0000006c00808947 */ /* 0x004fea0003800000 */
.L_x_124:
[----:B------:R-:W-:-:S04]  /*2760*/  UIADD3 UR4, UPT, UPT, UR7, 0x1, URZ ;  /* 0x0000000107047890 */ /* 0x000fc8000fffe0ff */
[----:B------:R-:W-:-:S04]  /*2770*/  UISETP.NE.AND UP0, UPT, UR4, 0x1a, UPT ;  /* 0x0000001a0400788c */ /* 0x000fc8000bf05270 */
[----:B------:R-:W-:Y:S02]  /*2780*/  USEL UR6, URZ, 0x1, UP0 ;  /* 0x00000001ff067887 */ /* 0x000fe40008000000 */
[----:B------:R-:W-:-:S04]  /*2790*/  USEL UR4, UR4, URZ, UP0 ;  /* 0x000000ff04047287 */ /* 0x000fc80008000000 */
[----:B------:R-:W-:Y:S01]  /*27a0*/  ULEA UR5, UR4, UR8, 0x3 ;  /* 0x0000000804057291 */ /* 0x000fe2000f8e18ff */
[----:B------:R-:W-:-:S04]  /*27b0*/  LOP3.LUT R2, R12, UR6, RZ, 0x3c, !PT ;  /* 0x000000060c027c12 */ /* 0x000fc8000f8e3cff */
[----:B-1----:R-:W-:-:S04]  /*27c0*/  SHF.L.U32 R3, R2, 0x1f, RZ ;  /* 0x0000001f02037819 */ /* 0x002fc800000006ff */
[----:B------:R-:W1:Y:S02]  /*27d0*/  SYNCS.PHASECHK.TRANS64.TRYWAIT P0, [UR5], R3 ;  /* 0x00000003ff0075a7 */ /* 0x000e640008001105 */
[----:B-1----:R-:W-:Y:S05]  /*27e0*/  @!P0 BRA `(.L_x_38) ;  /* 0x0000006c00748947 */ /* 0x002fea0003800000 */
.L_x_126:
        /* <DEDUP_REMOVED lines=9> */
.L_x_128:
        /* <DEDUP_REMOVED lines=9> */
.L_x_130:
        /* <DEDUP_REMOVED lines=9> */
.L_x_132:
        /* <DEDUP_REMOVED lines=9> */
.L_x_134:
        /* <DEDUP_REMOVED lines=9> */
.L_x_136:
        /* <DEDUP_REMOVED lines=9> */
.L_x_138:
        /* <DEDUP_REMOVED lines=9> */
.L_x_140:
        /* <DEDUP_REMOVED lines=9> */
.L_x_142:
        /* <DEDUP_REMOVED lines=9> */
.L_x_144:
        /* <DEDUP_REMOVED lines=9> */
.L_x_146:
        /* <DEDUP_REMOVED lines=9> */
.L_x_148:
        /* <DEDUP_REMOVED lines=9> */
.L_x_150:
        /* <DEDUP_REMOVED lines=9> */
.L_x_152:
        /* <DEDUP_REMOVED lines=9> */
.L_x_154:
        /* <DEDUP_REMOVED lines=9> */
.L_x_156:
        /* <DEDUP_REMOVED lines=9> */
.L_x_158:
        /* <DEDUP_REMOVED lines=9> */
.L_x_160:
        /* <DEDUP_REMOVED lines=9> */
.L_x_162:
        /* <DEDUP_REMOVED lines=9> */
.L_x_164:
        /* <DEDUP_REMOVED lines=9> */
.L_x_166:
        /* <DEDUP_REMOVED lines=9> */
.L_x_168:
        /* <DEDUP_REMOVED lines=9> */
.L_x_170:
        /* <DEDUP_REMOVED lines=9> */
.L_x_172:
[----:B------:R-:W-:-:S04]  /*34e0*/  UIADD3 UR4, UPT, UPT, UR4, 0x1, URZ ;  /* 0x0000000104047890 */ /* 0x000fc8000fffe0ff */
[----:B------:R-:W-:-:S04]  /*34f0*/  UISETP.NE.AND UP0, UPT, UR4, 0x1a, UPT ;  /* 0x0000001a0400788c */ /* 0x000fc8000bf05270 */
[----:B------:R-:W-:Y:S02]  /*3500*/  USEL UR5, URZ, 0x1, UP0 ;  /* 0x00000001ff057887 */ /* 0x000fe40008000000 */
[----:B------:R-:W-:-:S04]  /*3510*/  USEL UR4, UR4, URZ, UP0 ;  /* 0x000000ff04047287 */ /* 0x000fc80008000000 */
[----:B------:R-:W-:Y:S01]  /*3520*/  ULEA UR4, UR4, UR8, 0x3 ;  /* 0x0000000804047291 */ /* 0x000fe2000f8e18ff */
[----:B-1----:R-:W-:-:S04]  /*3530*/  LOP3.LUT R3, R2, UR5, RZ, 0x3c, !PT ;  /* 0x0000000502037c12 */ /* 0x002fc8000f8e3cff */
[----:B------:R-:W-:Y:S01]  /*3540*/  SHF.L.U32 R3, R3, 0x1f, RZ ;  /* 0x0000001f03037819 */ /* 0x000fe200000006ff */
[----:B------:R-:W-:-:S07]  /*3550*/  IMAD.U32 R0, RZ, RZ, UR4 ;  /* 0x00000004ff007e24 */ /* 0x000fce000f8e00ff */
.L_x_62:
[----:B-1----:R1:W2:Y:S02]  /*3560*/  SYNCS.PHASECHK.TRANS64.TRYWAIT P0, [R0+URZ], R3 ;  /* 0x00000003000075a7 */ /* 0x0022a400080011ff */
[----:B--2---:R-:W-:Y:S05]  /*3570*/  @!P0 NANOSLEEP.SYNCS 0x989680 ;  /* 0x009896800000895d */ /* 0x004fea0003900000 */
[----:B------:R-:W2:Y:S02]  /*3580*/  @!P0 SYNCS.PHASECHK.TRANS64 P0, [R0+URZ], R3 ;  /* 0x00000003000085a7 */ /* 0x000ea400080010ff */
[----:B--2---:R-:W-:Y:S05]  /*3590*/  @P0 EXIT ;  /* 0x000000000000094d */ /* 0x004fea0003800000 */
[----:B------:R-:W-:Y:S05]  /*35a0*/  BRA `(.L_x_62) ;  /* 0xfffffffc00ec7947 */ /* 0x000fea000383ffff */
.L_x_18:
[----:B------:R-:W-:-:S04]  /*35b0*/  UISETP.NE.AND UP0, UPT, UR5, URZ, UPT ;  /* 0x000000ff0500728c */ /* 0x000fc8000bf05270 */
[----:B------:R-:W-:-:S09]  /*35c0*/  UISETP.NE.OR UP0, UPT, UR22, 0x1, UP0 ;  /* 0x000000011600788c */ /* 0x000fd20008705670 */
[----:B------:R-:W-:Y:S05]  /*35d0*/  BRA.U UP0, `(.L_x_63) ;  /* 0x00000005004c7547 */ /* 0x000fea000b800000 */
[----:B------:R-:W-:Y:S01]  /*35e0*/  HFMA2 R10, -RZ, RZ, 0, 0 ;  /* 0x00000000ff0a7431 */ /* 0x000fe200000001ff */
[----:B------:R-:W-:Y:S01]  /*35f0*/  UMOV UR6, 0x400 ;  /* 0x0000040000067882 */ /* 0x000fe20000000000 */
[----:B------:R-:W-:Y:S01]  /*3600*/  ISETP.NE.AND P2, PT, R225, RZ, PT ;  /* 0x000000ffe100720c */ /* 0x000fe20003f45270 */
[----:B------:R-:W-:Y:S01]  /*3610*/  IMAD.MOV.U32 R11, RZ, RZ, 0x1 ;  /* 0x00000001ff0b7424 */ /* 0x000fe200078e00ff */
[----:B------:R-:W-:Y:S01]  /*3620*/  CS2R R8, SRZ ;  /* 0x0000000000087805 */ /* 0x000fe2000001ff00 */
[----:B------:R-:W-:Y:S01]  /*3630*/  IMAD.MOV.U32 R3, RZ, RZ, RZ ;  /* 0x000000ffff037224 */ /* 0x000fe200078e00ff */
[----:B------:R-:W-:-:S03]  /*3640*/  ULEA UR6, UR5, UR6, 0x18 ;  /* 0x0000000605067291 */ /* 0x000fc6000f8ec0ff */
[----:B------:R-:W-:-:S09]  /*3650*/  UMOV UR5, URZ ;  /* 0x000000ff00057c82 */ /* 0x000fd20008000000 */
.L_x_67:
[----:B------:R-:W-:Y:S02]  /*3660*/  LEA R0, R3, UR6, 0x3 ;  /* 0x0000000603007c11 */ /* 0x000fe4000f8e18ff */
[----:B------:R-:W-:-:S03]  /*3670*/  SHF.L.U32 R5, R8, 0x1f, RZ ;  /* 0x0000001f08057819 */ /* 0x000fc600000006ff */
[----:B------:R-:W-:Y:S01]  /*3680*/  VIADD R4, R0, 0x230 ;  /* 0x0000023000047836 */ /* 0x000fe20000000000 */
[----:B------:R-:W2:Y:S02]  /*3690*/  SYNCS.PHASECHK.TRANS64.TRYWAIT P0, [R0+URZ+0x220], R5 ;  /* 0x00022005000075a7 */ /* 0x000ea400080011ff */
[----:B--2---:R-:W-:Y:S05]  /*36a0*/  @!P0 BRA `(.L_x_64) ;  /* 0x0000006800048947 */ /* 0x004fea0003800000 */
.L_x_173:
[----:B------:R-:W-:Y:S01]  /*36b0*/  ULEA UR4, UR5, UR6, 0x3 ;  /* 0x0000000605047291 */ /* 0x000fe2000f8e18ff */
[----:B------:R-:W-:Y:S01]  /*36c0*/  PRMT R4, RZ, 0x654, R4 ;  /* 0x00000654ff047816 */ /* 0x000fe20000000004 */
[----:B--2---:R-:W-:Y:S01]  /*36d0*/  @!P2 IMAD.MOV.U32 R5, RZ, RZ, 0x10 ;  /* 0x00000010ff05a424 */ /* 0x004fe200078e00ff */
[----:B------:R-:W-:Y:S01]  /*36e0*/  SHF.L.U32 R7, R11, 0x1f, RZ ;  /* 0x0000001f0b077819 */ /* 0x000fe200000006ff */
[----:B------:R-:W-:Y:S01]  /*36f0*/  UIADD3 UR7, UPT, UPT, UR4, 0x1c0, URZ ;  /* 0x000001c004077890 */ /* 0x000fe2000fffe0ff */
[----:B------:R2:W-:Y:S05]  /*3700*/  SYNCS.ARRIVE.TRANS64.RED.A1T0 RZ, [R4+URZ], RZ ;  /* 0x000000ff04ff79a7 */ /* 0x0005ea00081004ff */
[----:B------:R-:W-:Y:S01]  /*3710*/  IMAD.U32 R0, RZ, RZ, UR7 ;  /* 0x00000007ff007e24 */ /* 0x000fe2000f8e00ff */
[----:B------:R-:W3:Y:S04]  /*3720*/  SYNCS.PHASECHK.TRANS64.TRYWAIT P0, [UR4+0x1d0], R7 ;  /* 0x0001d007ff0075a7 */ /* 0x000ee80008001104 */
[----:B------:R-:W-:Y:S01]  /*3730*/  PRMT R13, R225, 0x654, R0 ;  /* 0x00000654e10d7816 */ /* 0x000fe20000000000 */
[----:B--23--:R-:W-:Y:S06]  /*3740*/  @!P0 BRA `(.L_x_65) ;  /* 0x0000006400f08947 */ /* 0x00cfec0003800000 */
.L_x_175:
[----:B------:R-:W-:Y:S01]  /*3750*/  ULEA UR8, UR5, UR6, 0x4 ;  /* 0x0000000605087291 */ /* 0x000fe2000f8e20ff */
[----:B------:R-:W-:Y:S01]  /*3760*/  SEL R2, R13, R2, !P2 ;  /* 0x000000020d027207 */ /* 0x000fe20005000000 */
[----:B------:R-:W-:Y:S01]  /*3770*/  UIADD3 UR9, UPT, UPT, UR4, 0x1c0, URZ ;  /* 0x000001c004097890 */ /* 0x000fe2000fffe0ff */
[----:B--2---:R-:W-:Y:S01]  /*3780*/  LEA R0, R10, UR6, 0x3 ;  /* 0x000000060a007c11 */ /* 0x004fe2000f8e18ff */
[----:B------:R-:W-:Y:S01]  /*3790*/  UIADD3 UR8, UPT, UPT, UR8, 0x250, URZ ;  /* 0x0000025008087890 */ /* 0x000fe2000fffe0ff */
[----:B------:R2:W-:Y:S01]  /*37a0*/  @!P2 SYNCS.ARRIVE.TRANS64.RED RZ, [R2+URZ], R5 ;  /* 0x0000000502ffa9a7 */ /* 0x0005e200080004ff */
[----:B------:R-:W-:Y:S01]  /*37b0*/  UIADD3 UR4, UPT, UPT, UR5, 0x1, URZ ;  /* 0x0000000105047890 */ /* 0x000fe2000fffe0ff */
[----:B------:R-:W-:-:S03]  /*37c0*/  VIADD R3, R3, 0x1 ;  /* 0x0000000103037836 */ /* 0x000fc60000000000 */
[----:B------:R-:W-:Y:S02]  /*37d0*/  UISETP.NE.AND UP0, UPT, UR4, 0x2, UPT ;  /* 0x000000020400788c */ /* 0x000fe4000bf05270 */
[----:B------:R-:W-:Y:S01]  /*37e0*/  ISETP.NE.AND P0, PT, R3, 0x2, PT ;  /* 0x000000020300780c */ /* 0x000fe20003f05270 */
[----:B------:R-:W-:Y:S06]  /*37f0*/  UGETNEXTWORKID.BROADCAST [UR8], [UR9] ;  /* 0x00000000080073ca */ /* 0x000fec0008000100 */
[----:B------:R-:W-:Y:S02]  /*3800*/  USEL UR7, URZ, 0x1, UP0 ;  /* 0x00000001ff077887 */ /* 0x000fe40008000000 */
[----:B------:R-:W-:-:S04]  /*3810*/  USEL UR5, UR4, URZ, UP0 ;  /* 0x000000ff04057287 */ /* 0x000fc80008000000 */
[----:B------:R-:W-:Y:S02]  /*3820*/  LOP3.LUT R11, R11, UR7, RZ, 0x3c, !PT ;  /* 0x000000070b0b7c12 */ /* 0x000fe4000f8e3cff */
[----:B--2---:R-:W-:-:S04]  /*3830*/  SHF.L.U32 R5, R9, 0x1f, RZ ;  /* 0x0000001f09057819 */ /* 0x004fc800000006ff */
[----:B------:R-:W2:Y:S02]  /*3840*/  SYNCS.PHASECHK.TRANS64.TRYWAIT P1, [R0+URZ+0x1c0], R5 ;  /* 0x0001c005000075a7 */ /* 0x000ea400080211ff */
[----:B--2---:R-:W-:Y:S05]  /*3850*/  @!P1 BRA `(.L_x_66) ;  /* 0x0000006400c49947 */ /* 0x004fea0003800000 */
.L_x_176:
[----:B------:R-:W-:Y:S01]  /*3860*/  LEA R4, R10, UR6, 0x4 ;  /* 0x000000060a047c11 */ /* 0x000fe2000f8e20ff */
[----:B--2---:R-:W-:Y:S01]  /*3870*/  VIADD R0, R0, 0x1d0 ;  /* 0x000001d000007836 */ /* 0x004fe20000000000 */
[----:B------:R-:W-:Y:S01]  /*3880*/  SEL R3, R3, RZ, P0 ;  /* 0x000000ff03037207 */ /* 0x000fe20000000000 */
[----:B------:R-:W-:-:S03]  /*3890*/  VIADD R10, R10, 0x1 ;  /* 0x000000010a0a7836 */ /* 0x000fc60000000000 */
[----:B------:R-:W2:Y:S01]  /*38a0*/  LDS.128 R4, [R4+0x250] ;  /* 0x0002500004047984 */ /* 0x000ea20000000c00 */
[----:B------:R-:W-:Y:S02]  /*38b0*/  PRMT R0, RZ, 0x654, R0 ;  /* 0x00000654ff007816 */ /* 0x000fe40000000000 */
[C---:B------:R-:W-:Y:S01]  /*38c0*/  ISETP.NE.AND P1, PT, R10.reuse, 0x2, PT ;  /* 0x000000020a00780c */ /* 0x040fe20003f25270 */
[----:B------:R-:W-:Y:S01]  /*38d0*/  @!PT LDS RZ, [RZ] ;  /* 0x00000000fffff984 */ /* 0x000fe20000000800 */
[----:B------:R-:W-:Y:S01]  /*38e0*/  @!PT LDS RZ, [RZ] ;  /* 0x00000000fffff984 */ /* 0x000fe20000000800 */
[----:B------:R-:W-:Y:S01]  /*38f0*/  @!PT LDS RZ, [RZ] ;  /* 0x00000000fffff984 */ /* 0x000fe20000000800 */
[----:B------:R-:W-:Y:S01]  /*3900*/  @!PT LDS RZ, [RZ] ;  /* 0x00000000fffff984 */ /* 0x000fe20000000800 */
[----:B------:R3:W-:Y:S06]  /*3910*/  MEMBAR.ALL.CTA ;  /* 0x0000000000007992 */ /* 0x0007ec0000008000 */
[----:B---3--:R-:W3:Y:S01]  /*3920*/  FENCE.VIEW.ASYNC.S ;  /* 0x00000000000073c6 */ /* 0x008ee20000000000 */
[----:B------:R-:W-:Y:S01]  /*3930*/  SEL R10, R10, RZ, P1 ;  /* 0x000000ff0a0a7207 */ /* 0x000fe20000800000 */
[----:B---3--:R3:W-:Y:S01]  /*3940*/  SYNCS.ARRIVE.TRANS64.RED.A1T0 RZ, [R0+URZ], RZ ;  /* 0x000000ff00ff79a7 */ /* 0x0087e200081004ff */
[----:B--2---:R-:W-:-:S02]  /*3950*/  LOP3.LUT P3, RZ, R6, 0x1, RZ, 0xc0, !PT ;  /* 0x0000000106ff7812 */ /* 0x004fc4000786c0ff */
[----:B------:R-:W-:-:S04]  /*3960*/  SEL R5, RZ, 0x1, P0 ;  /* 0x00000001ff057807 */ /* 0x000fc80000000000 */
[----:B------:R-:W-:Y:S02]  /*3970*/  LOP3.LUT R8, R8, R5, RZ, 0x3c, !PT ;  /* 0x0000000508087212 */ /* 0x000fe400078e3cff */
[----:B---3--:R-:W-:-:S04]  /*3980*/  SEL R0, RZ, 0x1, P1 ;  /* 0x00000001ff007807 */ /* 0x008fc80000800000 */
[----:B------:R-:W-:Y:S01]  /*3990*/  LOP3.LUT R9, R9, R0, RZ, 0x3c, !PT ;  /* 0x0000000009097212 */ /* 0x000fe200078e3cff */
[----:B------:R-:W-:Y:S06]  /*39a0*/  @P3 BRA `(.L_x_67) ;  /* 0xfffffffc002c3947 */ /* 0x000fec000383ffff */
[----:B------:R-:W-:Y:S01]  /*39b0*/  ULEA UR4, UR5, UR6, 0x3 ;  /* 0x0000000605047291 */ /* 0x000fe2000f8e18ff */
[----:B------:R-:W-:-:S08]  /*39c0*/  SHF.L.U32 R3, R11, 0x1f, RZ ;  /* 0x0000001f0b037819 */ /* 0x000fd000000006ff */
[----:B------:R-:W2:Y:S02]  /*39d0*/  SYNCS.PHASECHK.TRANS64 P0, [UR4+0x1d0], R3 ;  /* 0x0001d003ff0075a7 */ /* 0x000ea40008001004 */
[----:B--2---:R-:W-:Y:S05]  /*39e0*/  @P0 BRA `(.L_x_68) ;  /* 0x0000000000080947 */ /* 0x004fea0003800000 */
[----:B------:R-:W2:Y:S02]  /*39f0*/  SYNCS.PHASECHK.TRANS64.TRYWAIT P0, [UR4+0x1d0], R3 ;  /* 0x0001d003ff0075a7 */ /* 0x000ea40008001104 */
[----:B--2---:R-:W-:Y:S05]  /*3a00*/  @!P0 BRA `(.L_x_69) ;  /* 0x00000064006c8947 */ /* 0x004fea0003800000 */
.L_x_68:
[----:B------:R-:W-:-:S04]  /*3a10*/  UIADD3 UR7, UPT, UPT, UR5, 0x1, URZ ;  /* 0x0000000105077890 */ /* 0x000fc8000fffe0ff */
[----:B------:R-:W-:-:S04]  /*3a20*/  UISETP.NE.AND UP0, UPT, UR7, 0x2, UPT ;  /* 0x000000020700788c */ /* 0x000fc8000bf05270 */
[----:B------:R-:W-:Y:S02]  /*3a30*/  USEL UR8, URZ, 0x1, UP0 ;  /* 0x00000001ff087887 */ /* 0x000fe40008000000 */
[----:B------:R-:W-:-:S04]  /*3a40*/  USEL UR7, UR7, URZ, UP0 ;  /* 0x000000ff07077287 */ /* 0x000fc80008000000 */
[----:B------:R-:W-:Y:S01]  /*3a50*/  ULEA UR7, UR7, UR6, 0x3 ;  /* 0x0000000607077291 */ /* 0x000fe2000f8e18ff */
[----:B--2---:R-:W-:-:S04]  /*3a60*/  LOP3.LUT R3, R11, UR8, RZ, 0x3c, !PT ;  /* 0x000000080b037c12 */ /* 0x004fc8000f8e3cff */
[----:B------:R-:W-:-:S04]  /*3a70*/  SHF.L.U32 R0, R3, 0x1f, RZ ;  /* 0x0000001f03007819 */ /* 0x000fc800000006ff */
[----:B------:R-:W2:Y:S02]  /*3a80*/  SYNCS.PHASECHK.TRANS64 P0, [UR7+0x1d0], R0 ;  /* 0x0001d000ff0075a7 */ /* 0x000ea40008001007 */
[----:B-12---:R-:W-:Y:S05]  /*3a90*/  @P0 EXIT ;  /* 0x000000000000094d */ /* 0x006fea0003800000 */
[----:B------:R-:W-:Y:S02]  /*3aa0*/  SHF.L.U32 R3, R3, 0x1f, RZ ;  /* 0x0000001f03037819 */ /* 0x000fe400000006ff */
[----:B------:R-:W-:-:S07]  /*3ab0*/  MOV R0, UR7 ;  /* 0x0000000700007c02 */ /* 0x000fce0008000f00 */
.L_x_70:
[----:B-1----:R1:W2:Y:S02]  /*3ac0*/  SYNCS.PHASECHK.TRANS64.TRYWAIT P0, [R0+URZ+0x1d0], R3 ;  /* 0x0001d003000075a7 */ /* 0x0022a400080011ff */
[----:B--2---:R-:W-:Y:S05]  /*3ad0*/  @!P0 NANOSLEEP.SYNCS 0x989680 ;  /* 0x009896800000895d */ /* 0x004fea0003900000 */
[----:B------:R-:W2:Y:S02]  /*3ae0*/  @!P0 SYNCS.PHASECHK.TRANS64 P0, [R0+URZ+0x1d0], R3 ;  /* 0x0001d003000085a7 */ /* 0x000ea400080010ff */
[----:B--2---:R-:W-:Y:S05]  /*3af0*/  @P0 EXIT ;  /* 0x000000000000094d */ /* 0x004fea0003800000 */
[----:B------:R-:W-:Y:S05]  /*3b00*/  BRA `(.L_x_70) ;  /* 0xfffffffc00ec7947 */ /* 0x000fea000383ffff */
.L_x_63:
[----:B------:R-:W-:-:S09]  /*3b10*/  UISETP.NE.AND UP0, UPT, UR22, URZ, UPT ;  /* 0x000000ff1600728c */ /* 0x000fd2000bf05270 */
[----:B------:R-:W-:Y:S05]  /*3b20*/  BRA.U UP0, `(.L_x_71) ;  /* 0x0000000d00607547 */ /* 0x000fea000b800000 */
[----:B------:R-:W-:Y:S01]  /*3b30*/  UMOV UR4, 0x40 ;  /* 0x0000004000047882 */ /* 0x000fe20000000000 */
[----:B------:R-:W-:Y:S01]  /*3b40*/  NOP ;  /* 0x0000000000007918 */ /* 0x000fe20000000000 */
[----:B------:R-:W-:-:S03]  /*3b50*/  ULEA UR6, UR5, UR4, 0x18 ;  /* 0x0000000405067291 */ /* 0x000fc6000f8ec0ff */
[----:B------:R-:W-:Y:S02]  /*3b60*/  UMOV UR4, 0x400 ;  /* 0x0000040000047882 */ /* 0x000fe40000000000 */
[----:B------:R-:W-:-:S04]  /*3b70*/  ULEA UR5, UR5, UR4, 0x18 ;  /* 0x0000000405057291 */ /* 0x000fc8000f8ec0ff */
[----:B------:R-:W2:Y:S02]  /*3b80*/  LDS.U8 R0, [UR6+0x1c] ;  /* 0x00001c06ff007984 */ /* 0x000ea40008000000 */
[----:B--2---:R-:W-:-:S13]  /*3b90*/  ISETP.NE.AND P0, PT, R0, RZ, PT ;  /* 0x000000ff0000720c */ /* 0x004fda0003f05270 */
[----:B------:R-:W-:Y:S05]  /*3ba0*/  @P0 BRA `(.L_x_72) ;  /* 0x0000000000580947 */ /* 0x000fea0003800000 */
[----:B------:R-:W-:-:S13]  /*3bb0*/  ELECT P0, URZ, PT ;  /* 0x0000000000ff782f */ /* 0x000fda0003800000 */
[----:B------:R-:W-:Y:S05]  /*3bc0*/  @!P0 BRA `(.L_x_73) ;  /* 0x0000000000608947 */ /* 0x000fea0003800000 */
[----:B------:R-:W-:Y:S01]  /*3bd0*/  UMOV UR4, 0x10 ;  /* 0x0000001000047882 */ /* 0x000fe20000000000 */
[----:B------:R-:W-:Y:S01]  /*3be0*/  HFMA2 R0, -RZ, RZ, 0, 5.9604644775390625e-08 ;  /* 0x00000001ff007431 */ /* 0x000fe200000001ff */
[----:B------:R-:W-:-:S03]  /*3bf0*/  MOV R2, 0xffff ;  /* 0x0000ffff00027802 */ /* 0x000fc60000000f00 */
[----:B------:R-:W-:Y:S04]  /*3c00*/  DEPBAR.LE SB2, 0x36 ;  /* 0x0000ad800000791a */ /* 0x000fe80000000000 */
[----:B------:R-:W2:Y:S02]  /*3c10*/  UTCATOMSWS.FIND_AND_SET.ALIGN UP0, UR4, UR4 ;  /* 0x00000004000475e3 */ /* 0x000ea40008000800 */
[----:B--2---:R-:W-:Y:S01]  /*3c20*/  MOV R3, UR4 ;  /* 0x0000000400037c02 */ /* 0x004fe20008000f00 */
[----:B------:R-:W-:Y:S06]  /*3c30*/  BRA.U UP0, `(.L_x_74) ;  /* 0x0000000100187547 */ /* 0x000fec000b800000 */
.L_x_75:
[----:B------:R-:W-:Y:S05]  /*3c40*/  NANOSLEEP 0x64 ;  /* 0x000000640000795d */ /* 0x000fea0003800000 */
[----:B------:R-:W-:-:S05]  /*3c50*/  UMOV UR4, 0x10 ;  /* 0x0000001000047882 */ /* 0x000fca0000000000 */
[----:B------:R-:W-:Y:S04]  /*3c60*/  DEPBAR.LE SB2, 0x36 ;  /* 0x0000ad800000791a */ /* 0x000fe80000000000 */
[----:B------:R-:W2:Y:S02]  /*3c70*/  UTCATOMSWS.FIND_AND_SET.ALIGN UP0, UR4, UR4 ;  /* 0x00000004000475e3 */ /* 0x000ea40008000800 */
[----:B--2---:R-:W-:Y:S01]  /*3c80*/  MOV R3, UR4 ;  /* 0x0000000400037c02 */ /* 0x004fe20008000f00 */
[----:B------:R-:W-:Y:S05]  /*3c90*/  BRA.U !UP0, `(.L_x_75) ;  /* 0xfffffffd08e87547 */ /* 0x000fea000b83ffff */
.L_x_74:
[-C--:B------:R-:W-:Y:S02]  /*3ca0*/  SHF.L.U32 R2, R2, R3.reuse, RZ ;  /* 0x0000000302027219 */ /* 0x080fe400000006ff */
[----:B------:R-:W-:Y:S01]  /*3cb0*/  SHF.L.U32 R0, R0, R3, RZ ;  /* 0x0000000300007219 */ /* 0x000fe200000006ff */
[----:B------:R-:W-:Y:S02]  /*3cc0*/  IMAD.SHL.U32 R3, R3, 0x20, RZ ;  /* 0x0000002003037824 */ /* 0x000fe400078e00ff */
[----:B------:R2:W-:Y:S04]  /*3cd0*/  ATOMS.OR RZ, [UR6+0x14], R2 ;  /* 0x00001402ffff798c */ /* 0x0005e8000b000006 */
[----:B------:R2:W-:Y:S04]  /*3ce0*/  ATOMS.OR RZ, [UR6+0x18], R0 ;  /* 0x00001800ffff798c */ /* 0x0005e8000b000006 */
[----:B------:R2:W-:Y:S01]  /*3cf0*/  STS [UR5+0x270], R3 ;  /* 0x00027003ff007988 */ /* 0x0005e20008000805 */
[----:B------:R-:W-:Y:S05]  /*3d00*/  BRA `(.L_x_73) ;  /* 0x0000000000107947 */ /* 0x000fea0003800000 */
.L_x_72:
[----:B------:R-:W-:Y:S02]  /*3d10*/  MOV R0, 0xffffffff ;  /* 0xffffffff00007802 */ /* 0x000fe40000000f00 */
[----:B------:R-:W-:-:S03]  /*3d20*/  MOV R2, 0x3d50 ;  /* 0x00003d5000027802 */ /* 0x000fc60000000f00 */
[----:B------:R2:W-:Y:S04]  /*3d30*/  STS [UR5+0x270], R0 ;  /* 0x00027000ff007988 */ /* 0x0005e80008000805 */
[----:B-12---:R-:W-:Y:S05]  /*3d40*/  CALL.REL.NOINC `($__internal_1_$__cuda_sm10x_tcgen05_guardrail_trap_phase_invalid_during_alloc) ;  /* 0x0000006400f07944 */ /* 0x006fea0003c00000 */
.L_x_73:
[----:B------:R-:W-:Y:S05]  /*3d50*/  WARPSYNC.ALL ;  /* 0x0000000000007948 */ /* 0x000fea0003800000 */
[----:B------:R-:W3:Y:S01]  /*3d60*/  S2UR UR4, SR_CgaCtaId ;  /* 0x00000000000479c3 */ /* 0x000ee20000008800 */
[----:B------:R-:W-:Y:S01]  /*3d70*/  UMOV UR14, 0x400 ;  /* 0x00000400000e7882 */ /* 0x000fe20000000000 */
[----:B------:R-:W-:-:S06]  /*3d80*/  NOP ;  /* 0x0000000000007918 */ /* 0x000fcc0000000000 */
[----:B------:R-:W-:Y:S06]  /*3d90*/  BAR.ARV 0x6, 0xa0 ;  /* 0x0182800000007b1d */ /* 0x000fec0000002000 */
[----:B------:R-:W4:Y:S01]  /*3da0*/  LDCU UR5, c[0x0][0x38c] ;  /* 0x00007180ff0577ac */ /* 0x000f220008000800 */
[----:B------:R-:W-:Y:S01]  /*3db0*/  IMAD.MOV.U32 R11, RZ, RZ, 0x1 ;  /* 0x00000001ff0b7424 */ /* 0x000fe200078e00ff */
[----:B------:R-:W-:Y:S01]  /*3dc0*/  CS2R R8, SRZ ;  /* 0x0000000000087805 */ /* 0x000fe2000001ff00 */
[----:B------:R-:W-:Y:S01]  /*3dd0*/  IMAD.MOV.U32 R10, RZ, RZ, RZ ;  /* 0x000000ffff0a7224 */ /* 0x000fe200078e00ff */
[----:B------:R-:W5:Y:S01]  /*3de0*/  LDCU UR7, c[0x0][0x38c] ;  /* 0x00007180ff0777ac */ /* 0x000f620008000800 */
[----:B------:R-:W-:Y:S01]  /*3df0*/  UMOV UR18, URZ ;  /* 0x000000ff00127c82 */ /* 0x000fe20008000000 */
[----:B------:R-:W-:Y:S01]  /*3e00*/  UMOV UR11, URZ ;  /* 0x000000ff000b7c82 */ /* 0x000fe20008000000 */
[----:B---3--:R-:W-:Y:S01]  /*3e10*/  ULEA UR14, UR4, UR14, 0x18 ;  /* 0x0000000e040e7291 */ /* 0x008fe2000f8ec0ff */
[----:B------:R-:W-:Y:S01]  /*3e20*/  UMOV UR20, 0x0 ;  /* 0x0000000000147882 */ /* 0x000fe20000000000 */
[----:B------:R-:W-:-:S02]  /*3e30*/  UMOV UR21, 0x81c0010 ;  /* 0x081c001000157882 */ /* 0x000fc40000000000 */
[----:B------:R-:W-:Y:S02]  /*3e40*/  UIADD3 UR6, UPT, UPT, UR14, 0x21300, URZ ;  /* 0x000213000e067890 */ /* 0x000fe4000fffe0ff */
[----:B----4-:R-:W-:-:S03]  /*3e50*/  UIADD3 UR5, UPT, UPT, UR5, 0x1f, URZ ;  /* 0x0000001f05057890 */ /* 0x010fc6000fffe0ff */
[----:B--2---:R-:W2:Y:S01]  /*3e60*/  LDS R0, [UR14+0x270] ;  /* 0x0002700eff007984 */ /* 0x004ea20008000800 */
[----:B------:R-:W-:Y:S02]  /*3e70*/  USHF.R.S32.HI UR4, URZ, 0x1f, UR5 ;  /* 0x0000001fff047899 */ /* 0x000fe40008011405 */
[----:B-----5:R-:W-:Y:S02]  /*3e80*/  UISETP.GE.AND UP4, UPT, UR7, 0x1, UPT ;  /* 0x000000010700788c */ /* 0x020fe4000bf86270 */
[----:B------:R-:W-:Y:S02]  /*3e90*/  ULEA.HI UR4, UR4, UR5, URZ, 0x5 ;  /* 0x0000000504047291 */ /* 0x000fe4000f8f28ff */
[----:B------:R-:W-:Y:S02]  /*3ea0*/  UIADD3 UR5, UPT, UPT, UR14, 0x7300, URZ ;  /* 0x000073000e057890 */ /* 0x000fe4000fffe0ff */
[----:B------:R-:W-:Y:S02]  /*3eb0*/  USHF.R.S32.HI UR19, URZ, 0x5, UR4 ;  /* 0x00000005ff137899 */ /* 0x000fe40008011404 */
[----:B------:R-:W-:-:S02]  /*3ec0*/  USHF.R.U32.HI UR5, URZ, 0x4, UR5 ;  /* 0x00000004ff057899 */ /* 0x000fc40008011605 */
[----:B------:R-:W-:Y:S02]  /*3ed0*/  USHF.R.U32.HI UR4, URZ, 0x4, UR6 ;  /* 0x00000004ff047899 */ /* 0x000fe40008011606 */
[----:B------:R-:W-:Y:S02]  /*3ee0*/  UISETP.LT.AND UP0, UPT, UR19, 0x1, UPT ;  /* 0x000000011300788c */ /* 0x000fe4000bf01270 */
[----:B------:R-:W-:Y:S02]  /*3ef0*/  ULOP3.LUT UR5, UR5, 0x3fff, URZ, 0xc0, !UPT ;  /* 0x00003fff05057892 */ /* 0x000fe4000f8ec0ff */
[----:B------:R-:W-:Y:S02]  /*3f00*/  ULOP3.LUT UR4, UR4, 0x3fff, URZ, 0xc0, !UPT ;  /* 0x00003fff04047892 */ /* 0x000fe4000f8ec0ff */
[----:B------:R-:W-:Y:S02]  /*3f10*/  USEL UR22, UR19, 0x1, !UP0 ;  /* 0x0000000113167887 */ /* 0x000fe4000c000000 */
[----:B------:R-:W-:-:S02]  /*3f20*/  ULOP3.LUT UR16, UR5, 0x10000, URZ, 0xfc, !UPT ;  /* 0x0001000005107892 */ /* 0x000fc4000f8efcff */
[----:B------:R-:W-:Y:S02]  /*3f30*/  ULOP3.LUT UR4, UR4, 0x10000, URZ, 0xfc, !UPT ;  /* 0x0001000004047892 */ /* 0x000fe4000f8efcff */
[----:B------:R-:W-:Y:S01]  /*3f40*/  UIADD3 UR22, UPT, UPT, -UR22, URZ, URZ ;  /* 0x000000ff16167290 */ /* 0x000fe2000fffe1ff */
[----:B--2---:R-:W-:-:S15]  /*3f50*/  R2UR UR23, R0 ;  /* 0x00000000001772ca */ /* 0x004fde00000e0000 */
.L_x_82:
[----:B------:R-:W-:Y:S02]  /*3f60*/  LEA R0, R10, UR14, 0x3 ;  /* 0x0000000e0a007c11 */ /* 0x000fe4000f8e18ff */
[----:B------:R-:W-:Y:S02]  /*3f70*/  SHF.L.U32 R5, R9, 0x1f, RZ ;  /* 0x0000001f09057819 */ /* 0x000fe400000006ff */
[----:B------:R-:W-:Y:S01]  /*3f80*/  PLOP3.LUT P0, PT, PT, PT, UP4, 0x80, 0x8 ;  /* 0x000000000008781c */ /* 0x000fe20003f0f048 */
[----:B------:R-:W-:Y:S01]  /*3f90*/  VIADD R3, R0, 0x1d0 ;  /* 0x000001d000037836 */ /* 0x000fe20000000000 */
[----:B--2---:R-:W2:Y:S02]  /*3fa0*/  SYNCS.PHASECHK.TRANS64.TRYWAIT P1, [R0+URZ+0x1c0], R5 ;  /* 0x0001c005000075a7 */ /* 0x004ea400080211ff */
[----:B--2-4-:R-:W-:Y:S09]  /*3fb0*/  @!P1 BRA `(.L_x_76) ;  /* 0x0000006000189947 */ /* 0x014ff20003800000 */
.L_x_178:
[----:B------:R-:W-:Y:S01]  /*3fc0*/  LEA R4, R10, UR14, 0x4 ;  /* 0x0000000e0a047c11 */ /* 0x000fe2000f8e20ff */
[----:B------:R-:W-:Y:S01]  /*3fd0*/  @UP4 ULEA UR5, UR11, UR14, 0x3 ;  /* 0x0000000e0b054291 */ /* 0x000fe2000f8e18ff */
[----:B------:R-:W-:Y:S01]  /*3fe0*/  PLOP3.LUT P2, PT, PT, PT, PT, 0x80, 0x8 ;  /* 0x000000000008781c */ /* 0x000fe20003f4f070 */
[----:B------:R-:W-:Y:S01]  /*3ff0*/  ULEA UR17, UR18, UR14, 0x3 ;  /* 0x0000000e12117291 */ /* 0x000fe2000f8e18ff */
[----:B------:R-:W-:Y:S02]  /*4000*/  PRMT R3, RZ, 0x654, R3 ;  /* 0x00000654ff037816 */ /* 0x000fe40000000003 */
[----:B--2---:R-:W2:Y:S01]  /*4010*/  LDS.128 R4, [R4+0x250] ;  /* 0x0002500004047984 */ /* 0x004ea20000000c00 */
[----:B------:R-:W-:Y:S02]  /*4020*/  @P0 SHF.L.U32 R2, R8, 0x1f, RZ ;  /* 0x0000001f08020819 */ /* 0x000fe400000006ff */
[----:B------:R-:W-:Y:S01]  /*4030*/  SHF.L.U32 R0, R11, 0x1f, RZ ;  /* 0x0000001f0b007819 */ /* 0x000fe200000006ff */
[----:B------:R-:W-:Y:S01]  /*4040*/  @!PT LDS RZ, [RZ] ;  /* 0x00000000fffff984 */ /* 0x000fe20000000800 */
[----:B------:R-:W-:Y:S01]  /*4050*/  @!PT LDS RZ, [RZ] ;  /* 0x00000000fffff984 */ /* 0x000fe20000000800 */
[----:B------:R-:W-:Y:S01]  /*4060*/  @!PT LDS RZ, [RZ] ;  /* 0x00000000fffff984 */ /* 0x000fe20000000800 */
[----:B------:R-:W-:Y:S01]  /*4070*/  @!PT LDS RZ, [RZ] ;  /* 0x00000000fffff984 */ /* 0x000fe20000000800 */
[----:B------:R3:W-:Y:S06]  /*4080*/  MEMBAR.ALL.CTA ;  /* 0x0000000000007992 */ /* 0x0007ec0000008000 */
[----:B---3--:R-:W3:Y:S02]  /*4090*/  FENCE.VIEW.ASYNC.S ;  /* 0x00000000000073c6 */ /* 0x008ee40000000000 */
[----:B---3--:R3:W-:Y:S01]  /*40a0*/  SYNCS.ARRIVE.TRANS64.RED.A1T0 RZ, [R3+URZ], RZ ;  /* 0x000000ff03ff79a7 */ /* 0x0087e200081004ff */
[----:B------:R3:W4:Y:S01]  /*40b0*/  @P0 SYNCS.PHASECHK.TRANS64.TRYWAIT P2, [UR5], R2 ;  /* 0x00000002ff0005a7 */ /* 0x0007220008041105 */
[----:B--2---:R-:W-:Y:S01]  /*40c0*/  LOP3.LUT P1, RZ, R6, 0x1, RZ, 0xc0, !PT ;  /* 0x0000000106ff7812 */ /* 0x004fe2000782c0ff */
[----:B------:R-:W2:Y:S02]  /*40d0*/  SYNCS.PHASECHK.TRANS64.TRYWAIT P0, [UR17+0x200], R0 ;  /* 0x00020000ff0075a7 */ /* 0x000ea40008001111 */
[----:B--234-:R-:W-:Y:S10]  /*40e0*/  @!P0 BRA `(.L_x_77) ;  /* 0x0000005c00e08947 */ /* 0x01cff40003800000 */
.L_x_180:
[----:B------:R-:W-:Y:S01]  /*40f0*/  IADD3 R10, PT, PT, R10, 0x1, RZ ;  /* 0x000000010a0a7810 */ /* 0x000fe20007ffe0ff */
[----:B------:R-:W-:Y:S06]  /*4100*/  BRA.U !UP4, `(.L_x_78) ;  /* 0x000000010c887547 */ /* 0x000fec000b800000 */
[----:B------:R-:W-:Y:S02]  /*4110*/  UIMAD UR15, UR18, 0x70, UR23 ;  /* 0x00000070120f78a4 */ /* 0x000fe4000f8e0217 */
[----:B------:R-:W-:Y:S01]  /*4120*/  UPLOP3.LUT UP2, UPT, UPT, UPT, UPT, 0x40, 0x4 ;  /* 0x000000000004789c */ /* 0x000fe20003f4e870 */
[----:B------:R-:W-:Y:S01]  /*4130*/  UMOV UR13, UR22 ;  /* 0x00000016000d7c82 */ /* 0x000fe20008000000 */
[----:B------:R-:W-:Y:S01]  /*4140*/  UMOV UR12, UR19 ;  /* 0x00000013000c7c82 */ /* 0x000fe20008000000 */
[----:B------:R-:W-:-:S08]  /*4150*/  UMOV UR5, UR11 ;  /* 0x0000000b00057c82 */ /* 0x000fd00008000000 */
.L_x_81:
[----:B------:R-:W-:Y:S02]  /*4160*/  UIADD3 UR13, UPT, UPT, UR13, 0x1, URZ ;  /* 0x000000010d0d7890 */ /* 0x000fe4000fffe0ff */
[----:B---3--:R-:W-:Y:S02]  /*4170*/  ULEA UR7, UR5, UR14, 0x3 ;  /* 0x0000000e05077291 */ /* 0x008fe4000f8e18ff */
[----:B------:R-:W-:Y:S01]  /*4180*/  UISETP.NE.AND UP3, UPT, UR13, URZ, UPT ;  /* 0x000000ff0d00728c */ /* 0x000fe2000bf65270 */
[----:B----4-:R-:W-:Y:S10]  /*4190*/  @P2 BRA `(.L_x_79) ;  /* 0x00000000000c2947 */ /* 0x010ff40003800000 */
[----:B--2---:R-:W-:Y:S04]  /*41a0*/  SHF.L.U32 R3, R8, 0x1f, RZ ;  /* 0x0000001f08037819 */ /* 0x004fe800000006ff */
[----:B------:R-:W2:Y:S02]  /*41b0*/  SYNCS.PHASECHK.TRANS64.TRYWAIT P0, [UR7], R3 ;  /* 0x00000003ff0075a7 */ /* 0x000ea40008001107 */
[----:B--2---:R-:W-:Y:S05]  /*41c0*/  @!P0 BRA `(.L_x_80) ;  /* 0x0000005c00c08947 */ /* 0x004fea0003800000 */
.L_x_79:
[----:B------:R-:W-:Y:S01]  /*41d0*/  UISETP.NE.AND UP0, UPT, UR12, 0x1, UPT ;  /* 0x000000010c00788c */ /* 0x000fe2000bf05270 */
[----:B------:R-:W-:Y:S01]  /*41e0*/  PLOP3.LUT P2, PT, PT, PT, PT, 0x80, 0x8 ;  /* 0x000000000008781c */ /* 0x000fe20003f4f070 */
[----:B------:R-:W-:Y:S02]  /*41f0*/  UIADD3 UR6, UPT, UPT, UR5, 0x1, URZ ;  /* 0x0000000105067890 */ /* 0x000fe4000fffe0ff */
[----:B------:R-:W-:Y:S02]  /*4200*/  UIADD3 UR12, UPT, UPT, UR12, -0x1, URZ ;  /* 0xffffffff0c0c7890 */ /* 0x000fe4000fffe0ff */
[----:B------:R-:W-:Y:S01]  /*4210*/  UISETP.NE.AND UP1, UPT, UR6, 0x1a, UPT ;  /* 0x0000001a0600788c */ /* 0x000fe2000bf25270 */
[----:B------:R-:W-:Y:S01]  /*4220*/  PLOP3.LUT P0, PT, PT, PT, UP0, 0x80, 0x8 ;  /* 0x000000000008781c */ /* 0x000fe20003f0f008 */
[----:B------:R-:W-:Y:S02]  /*4230*/  UMOV UR9, 0xc0004010 ;  /* 0xc000401000097882 */ /* 0x000fe40000000000 */
[----:B------:R-:W-:Y:S02]  /*4240*/  USEL UR8, URZ, 0x1, UP1 ;  /* 0x00000001ff087887 */ /* 0x000fe40008800000 */
[----:B------:R-:W-:Y:S02]  /*4250*/  USEL UR11, UR6, URZ, UP1 ;  /* 0x000000ff060b7287 */ /* 0x000fe40008800000 */
[----:B------:R-:W-:Y:S02]  /*4260*/  UIMAD UR6, UR5, 0xe0, UR4 ;  /* 0x000000e0050678a4 */ /* 0x000fe4000f8e0204 */
[----:B------:R-:W-:Y:S01]  /*4270*/  @UP0 ULEA UR10, UR11, UR14, 0x3 ;  /* 0x0000000e0b0a0291 */ /* 0x000fe2000f8e18ff */
[----:B------:R-:W-:Y:S01]  /*4280*/  LOP3.LUT R8, R8, UR8, RZ, 0x3c, !PT ;  /* 0x0000000808087c12 */ /* 0x000fe2000f8e3cff */
[----:B------:R-:W-:Y:S03]  /*4290*/  ULEA UR8, UR5, UR16, 0x8 ;  /* 0x0000001005087291 */ /* 0x000fe6000f8e40ff */
[----:B--2---:R-:W-:Y:S01]  /*42a0*/  @P0 SHF.L.U32 R0, R8, 0x1f, RZ ;  /* 0x0000001f08000819 */ /* 0x004fe200000006ff */
[----:B------:R-:W-:Y:S03]  /*42b0*/  UMOV UR5, UR11 ;  /* 0x0000000b00057c82 */ /* 0x000fe60008000000 */
[----:B------:R3:W4:Y:S01]  /*42c0*/  @P0 SYNCS.PHASECHK.TRANS64.TRYWAIT P2, [UR10], R0 ;  /* 0x00000000ff0005a7 */ /* 0x000722000804110a */
[----:B------:R-:W-:Y:S03]  /*42d0*/  UIADD3 UR10, UPT, UPT, UR7, 0xd0, URZ ;  /* 0x000000d0070a7890 */ /* 0x000fe6000fffe0ff */
[----:B------:R-:W-:Y:S02]  /*42e0*/  UMOV UR7, 0xc0004010 ;  /* 0xc000401000077882 */ /* 0x000fe40000000000 */
[----:B------:R3:W-:Y:S01]  /*42f0*/  UTCQMMA gdesc[UR8], gdesc[UR6], tmem[UR15], tmem[UR20], idesc[UR21], UP2 ;  /* 0x00ff1406080075ea */ /* 0x0007e2000900030f */
[----:B------:R-:W-:Y:S03]  /*4300*/  UPLOP3.LUT UP2, UPT, UPT, UPT, UPT, 0x80, 0x8 ;  /* 0x000000000008789c */ /* 0x000fe60003f4f070 */
[----:B------:R3:W-:Y:S01]  /*4310*/  UTCBAR [UR10], URZ ;  /* 0x000000ff0a0073e9 */ /* 0x0007e200080000ff */
[----:B------:R-:W-:Y:S07]  /*4320*/  BRA.U UP3, `(.L_x_81) ;  /* 0xfffffffd038c7547 */ /* 0x000fee000b83ffff */
.L_x_78:
[----:B------:R-:W-:Y:S01]  /*4330*/  UIADD3 UR5, UPT, UPT, UR18, 0x1, URZ ;  /* 0x0000000112057890 */ /* 0x000fe2000fffe0ff */
[C---:B------:R-:W-:Y:S01]  /*4340*/  ISETP.NE.AND P0, PT, R10.reuse, 0x2, PT ;  /* 0x000000020a00780c */ /* 0x040fe20003f05270 */
[----:B---3--:R-:W-:Y:S02]  /*4350*/  UIADD3 UR6, UPT, UPT, UR17, 0x1e0, URZ ;  /* 0x000001e011067890 */ /* 0x008fe4000fffe0ff */
[----:B------:R-:W-:Y:S01]  /*4360*/  UISETP.NE.AND UP0, UPT, UR5, 0x4, UPT ;  /* 0x000000040500788c */ /* 0x000fe2000bf05270 */
[----:B--2---:R-:W-:Y:S02]  /*4370*/  SEL R0, RZ, 0x1, P0 ;  /* 0x00000001ff007807 */ /* 0x004fe40000000000 */
[----:B------:R-:W-:Y:S01]  /*4380*/  SEL R10, R10, RZ, P0 ;  /* 0x000000ff0a0a7207 */ /* 0x000fe20000000000 */
[----:B------:R-:W-:Y:S01]  /*4390*/  USEL UR7, URZ, 0x1, UP0 ;  /* 0x00000001ff077887 */ /* 0x000fe20008000000 */
[----:B------:R-:W-:Y:S01]  /*43a0*/  LOP3.LUT R9, R9, R0, RZ, 0x3c, !PT ;  /* 0x0000000009097212 */ /* 0x000fe200078e3cff */
[----:B------:R-:W-:Y:S01]  /*43b0*/  USEL UR18, UR5, URZ, UP0 ;  /* 0x000000ff05127287 */ /* 0x000fe20008000000 */
[----:B------:R2:W-:Y:S03]  /*43c0*/  UTCBAR [UR6], URZ ;  /* 0x000000ff060073e9 */ /* 0x0005e600080000ff */
[----:B------:R-:W-:Y:S01]  /*43d0*/  LOP3.LUT R11, R11, UR7, RZ, 0x3c, !PT ;  /* 0x000000070b0b7c12 */ /* 0x000fe2000f8e3cff */
[----:B------:R-:W-:Y:S07]  /*43e0*/  @P1 BRA `(.L_x_82) ;  /* 0xfffffff800dc1947 */ /* 0x000fee000383ffff */
[----:B------:R-:W3:Y:S01]  /*43f0*/  S2UR UR8, SR_CgaCtaId ;  /* 0x00000000000879c3 */ /* 0x000ee20000008800 */
[----:B------:R-:W-:Y:S01]  /*4400*/  ELECT P0, URZ, PT ;  /* 0x0000000000ff782f */ /* 0x000fe20003800000 */
[----:B------:R-:W-:Y:S01]  /*4410*/  IMAD.MOV.U32 R0, RZ, RZ, 0x1 ;  /* 0x00000001ff007424 */ /* 0x000fe200078e00ff */
[----:B------:R-:W-:Y:S01]  /*4420*/  UIADD3 UR14, UPT, UPT, UR14, 0x200, URZ ;  /* 0x000002000e0e7890 */ /* 0x000fe2000fffe0ff */
[----:B------:R-:W-:Y:S01]  /*4430*/  SHF.L.U32 R3, R11, 0x1f, RZ ;  /* 0x0000001f0b037819 */ /* 0x000fe200000006ff */
[----:B------:R-:W-:-:S03]  /*4440*/  UMOV UR4, 0x40 ;  /* 0x0000004000047882 */ /* 0x000fc60000000000 */
[----:B------:R-:W-:Y:S01]  /*4450*/  UVIRTCOUNT.DEALLOC.SMPOOL 0x80 ;  /* 0x000000800000784c */ /* 0x000fe20000000000 */
[----:B---3--:R-:W-:Y:S02]  /*4460*/  ULEA UR8, UR8, UR4, 0x18 ;  /* 0x0000000408087291 */ /* 0x008fe4000f8ec0ff */
[----:B------:R-:W-:-:S07]  /*4470*/  ULEA UR4, UR18, UR14, 0x3 ;  /* 0x0000000e12047291 */ /* 0x000fce000f8e18ff */
[----:B------:R3:W-:Y:S02]  /*4480*/  @P0 STS.U8 [UR8+0x1c], R0 ;  /* 0x00001c00ff000988 */ /* 0x0007e40008000008 */
[----:B------:R-:W5:Y:S02]  /*4490*/  SYNCS.PHASECHK.TRANS64.TRYWAIT P0, [UR4], R3 ;  /* 0x00000003ff0075a7 */ /* 0x000f640008001104 */
[----:B---3-5:R-:W-:Y:S05]  /*44a0*/  @!P0 BRA `(.L_x_83) ;  /* 0x0000005c00208947 */ /* 0x028fea0003800000 */
.L_x_183:
[----:B------:R-:W-:-:S04]  /*44b0*/  UIADD3 UR4, UPT, UPT, UR18, 0x1, URZ ;  /* 0x0000000112047890 */ /* 0x000fc8000fffe0ff */
[----:B------:R-:W-:-:S04]  /*44c0*/  UISETP.NE.AND UP0, UPT, UR4, 0x4, UPT ;  /* 0x000000040400788c */ /* 0x000fc8000bf05270 */
[----:B--2---:R-:W-:Y:S02]  /*44d0*/  USEL UR6, URZ, 0x1, UP0 ;  /* 0x00000001ff067887 */ /* 0x004fe40008000000 */
[----:B------:R-:W-:-:S04]  /*44e0*/  USEL UR4, UR4, URZ, UP0 ;  /* 0x000000ff04047287 */ /* 0x000fc80008000000 */
[----:B------:R-:W-:Y:S01]  /*44f0*/  ULEA UR5, UR4, UR14, 0x3 ;  /* 0x0000000e04057291 */ /* 0x000fe2000f8e18ff */
[----:B------:R-:W-:-:S04]  /*4500*/  LOP3.LUT R2, R11, UR6, RZ, 0x3c, !PT ;  /* 0x000000060b027c12 */ /* 0x000fc8000f8e3cff */
[----:B---3--:R-:W-:-:S04]  /*4510*/  SHF.L.U32 R3, R2, 0x1f, RZ ;  /* 0x0000001f02037819 */ /* 0x008fc800000006ff */
[----:B------:R-:W2:Y:S02]  /*4520*/  SYNCS.PHASECHK.TRANS64.TRYWAIT P0, [UR5], R3 ;  /* 0x00000003ff0075a7 */ /* 0x000ea40008001105 */
[----:B--2---:R-:W-:Y:S05]  /*4530*/  @!P0 BRA `(.L_x_84) ;  /* 0x0000005c00148947 */ /* 0x004fea0003800000 */
.L_x_185:
[----:B------:R-:W-:-:S04]  /*4540*/  UIADD3 UR4, UPT, UPT, UR4, 0x1, URZ ;  /* 0x0000000104047890 */ /* 0x000fc8000fffe0ff */
[----:B------:R-:W-:-:S04]  /*4550*/  UISETP.NE.AND UP0, UPT, UR4, 0x4, UPT ;  /* 0x000000040400788c */ /* 0x000fc8000bf05270 */
[----:B------:R-:W-:Y:S02]  /*4560*/  USEL UR6, URZ, 0x1, UP0 ;  /* 0x00000001ff067887 */ /* 0x000fe40008000000 */
[----:B------:R-:W-:-:S04]  /*4570*/  USEL UR4, UR4, URZ, UP0 ;  /* 0x000000ff04047287 */ /* 0x000fc80008000000 */
[----:B------:R-:W-:Y:S01]  /*4580*/  ULEA UR5, UR4, UR14, 0x3 ;  /* 0x0000000e04057291 */ /* 0x000fe2000f8e18ff */
[----:B------:R-:W-:-:S04]  /*4590*/  LOP3.LUT R2, R2, UR6, RZ, 0x3c, !PT ;  /* 0x0000000602027c12 */ /* 0x000fc8000f8e3cff */
[----:B--2---:R-:W-:-:S04]  /*45a0*/  SHF.L.U32 R3, R2, 0x1f, RZ ;  /* 0x0000001f02037819 */ /* 0x004fc800000006ff */
[----:B------:R-:W2:Y:S02]  /*45b0*/  SYNCS.PHASECHK.TRANS64.TRYWAIT P0, [UR5], R3 ;  /* 0x00000003ff0075a7 */ /* 0x000ea40008001105 */
[----:B--2---:R-:W-:Y:S05]  /*45c0*/  @!P0 BRA `(.L_x_85) ;  /* 0x0000005c00088947 */ /* 0x004fea0003800000 */
.L_x_187:
[----:B------:R-:W-:-:S04]  /*45d0*/  UIADD3 UR4, UPT, UPT, UR4, 0x1, URZ ;  /* 0x0000000104047890 */ /* 0x000fc8000fffe0ff */
[----:B------:R-:W-:-:S04]  /*45e0*/  UISETP.NE.AND UP0, UPT, UR4, 0x4, UPT ;  /* 0x000000040400788c */ /* 0x000fc8000bf05270 */
[----:B------:R-:W-:Y:S02]  /*45f0*/  USEL UR5, URZ, 0x1, UP0 ;  /* 0x00000001ff057887 */ /* 0x000fe40008000000 */
[----:B------:R-:W-:-:S04]  /*4600*/  USEL UR4, UR4, URZ, UP0 ;  /* 0x000000ff04047287 */ /* 0x000fc80008000000 */
[----:B------:R-:W-:Y:S01]  /*4610*/  ULEA UR4, UR4, UR14, 0x3 ;  /* 0x0000000e04047291 */ /* 0x000fe2000f8e18ff */
[----:B--2---:R-:W-:-:S04]  /*4620*/  LOP3.LUT R3, R2, UR5, RZ, 0x3c, !PT ;  /* 0x0000000502037c12 */ /* 0x004fc8000f8e3cff */
[----:B------:R-:W-:-:S04]  /*4630*/  SHF.L.U32 R3, R3, 0x1f, RZ ;  /* 0x0000001f03037819 */ /* 0x000fc800000006ff */
[----:B------:R-:W2:Y:S02]  /*4640*/  SYNCS.PHASECHK.TRANS64.TRYWAIT P0, [UR4], R3 ;  /* 0x00000003ff0075a7 */ /* 0x000ea40008001104 */
[----:B--2---:R-:W-:Y:S05]  /*4650*/  @!P0 BRA `(.L_x_86) ;  /* 0x0000005800fc8947 */ /* 0x004fea0003800000 */
.L_x_189:
[----:B------:R-:W-:Y:S01]  /*4660*/  NOP ;  /* 0x0000000000007918 */ /* 0x000fe20000000000 */
[----:B--2---:R-:W2:Y:S01]  /*4670*/  LDS R0, [UR8+0x14] ;  /* 0x00001408ff007984 */ /* 0x004ea20008000800 */
[----:B------:R-:W-:Y:S01]  /*4680*/  ULOP3.LUT UR4, UR23, 0xffff, URZ, 0xc0, !UPT ;  /* 0x0000ffff17047892 */ /* 0x000fe2000f8ec0ff */
[----:B------:R-:W-:Y:S01]  /*4690*/  UMOV UR5, 0xffff ;  /* 0x0000ffff00057882 */ /* 0x000fe20000000000 */
[----:B------:R-:W-:Y:S02]  /*46a0*/  UMOV UR6, 0x1 ;  /* 0x0000000100067882 */ /* 0x000fe40000000000 */
[----:B------:R-:W-:-:S04]  /*46b0*/  USHF.R.U32.HI UR4, URZ, 0x5, UR4 ;  /* 0x00000005ff047899 */ /* 0x000fc80008011604 */
[----:B------:R-:W-:Y:S02]  /*46c0*/  USHF.L.U32 UR5, UR5, UR4, URZ ;  /* 0x0000000405057299 */ /* 0x000fe400080006ff */
[----:B------:R-:W-:-:S04]  /*46d0*/  USHF.L.U32 UR4, UR6, UR4, URZ ;  /* 0x0000000406047299 */ /* 0x000fc800080006ff */
[----:B--2---:R-:W-:-:S04]  /*46e0*/  LOP3.LUT R0, R0, UR5, RZ, 0xc0, !PT ;  /* 0x0000000500007c12 */ /* 0x004fc8000f8ec0ff */
[----:B------:R-:W-:-:S13]  /*46f0*/  ISETP.NE.AND P0, PT, R0, UR5, PT ;  /* 0x0000000500007c0c */ /* 0x000fda000bf05270 */
[----:B------:R-:W-:Y:S05]  /*4700*/  @P0 BRA `(.L_x_87) ;  /* 0x0000000000580947 */ /* 0x000fea0003800000 */
[----:B------:R-:W2:Y:S02]  /*4710*/  LDS R0, [UR8+0x18] ;  /* 0x00001808ff007984 */ /* 0x000ea40008000800 */
[----:B--2---:R-:W-:-:S04]  /*4720*/  LOP3.LUT R0, R0, UR4, RZ, 0xc0, !PT ;  /* 0x0000000400007c12 */ /* 0x004fc8000f8ec0ff */
[----:B------:R-:W-:-:S13]  /*4730*/  ISETP.NE.AND P0, PT, R0, UR4, PT ;  /* 0x0000000400007c0c */ /* 0x000fda000bf05270 */
[----:B------:R-:W-:Y:S05]  /*4740*/  @P0 BRA `(.L_x_88) ;  /* 0x00000000003c0947 */ /* 0x000fea0003800000 */
[----:B------:R-:W2:Y:S01]  /*4750*/  S2R R2, SR_LANEID ;  /* 0x0000000000027919 */ /* 0x000ea20000000000 */
[----:B------:R-:W-:Y:S01]  /*4760*/  ULOP3.LUT UR5, URZ, UR5, URZ, 0x33, !UPT ;  /* 0x00000005ff057292 */ /* 0x000fe2000f8e33ff */
[----:B------:R-:W-:Y:S01]  /*4770*/  LOP3.LUT R4, RZ, UR4, RZ, 0x33, !PT ;  /* 0x00000004ff047c12 */ /* 0x000fe2000f8e33ff */
[----:B------:R-:W-:Y:S02]  /*4780*/  VOTEU.ANY UR4, UPT, PT ;  /* 0x0000000000047886 */ /* 0x000fe400038e0100 */
[----:B------:R-:W-:Y:S01]  /*4790*/  UFLO.U32 UR4, UR4 ;  /* 0x00000004000472bd */ /* 0x000fe200080e0000 */
[----:B------:R-:W3:Y:S01]  /*47a0*/  REDUX UR6, R4 ;  /* 0x00000000040673c4 */ /* 0x000ee20000000000 */
[----:B------:R-:W-:-:S06]  /*47b0*/  IMAD.U32 R0, RZ, RZ, UR5 ;  /* 0x00000005ff007e24 */ /* 0x000fcc000f8e00ff */
[----:B------:R1:W-:Y:S01]  /*47c0*/  UTCATOMSWS.AND URZ, UR5 ;  /* 0x0000000500ff79e3 */ /* 0x0003e20008000000 */
[----:B------:R-:W5:Y:S01]  /*47d0*/  REDUX UR7, R0 ;  /* 0x00000000000773c4 */ /* 0x000f620000000000 */
[----:B--2---:R-:W-:Y:S01]  /*47e0*/  ISETP.EQ.U32.AND P0, PT, R2, UR4, PT ;  /* 0x0000000402007c0c */ /* 0x004fe2000bf02070 */
[----:B---3--:R-:W-:Y:S01]  /*47f0*/  IMAD.U32 R2, RZ, RZ, UR6 ;  /* 0x00000006ff027e24 */ /* 0x008fe2000f8e00ff */
[----:B-----5:R-:W-:-:S11]  /*4800*/  MOV R3, UR7 ;  /* 0x0000000700037c02 */ /* 0x020fd60008000f00 */
[----:B------:R2:W-:Y:S04]  /*4810*/  @P0 ATOMS.AND RZ, [UR8+0x14], R3 ;  /* 0x00001403ffff098c */ /* 0x0005e8000a800008 */
[----:B------:R2:W-:Y:S01]  /*4820*/  @P0 ATOMS.AND RZ, [UR8+0x18], R2 ;  /* 0x00001802ffff098c */ /* 0x0005e2000a800008 */
[----:B-1----:R-:W-:Y:S05]  /*4830*/  BRA `(.L_x_89) ;  /* 0x0000000000147947 */ /* 0x002fea0003800000 */
.L_x_88:
[----:B------:R-:W-:Y:S02]  /*4840*/  MOV R2, 0x4860 ;  /* 0x0000486000027802 */ /* 0x000fe40000000f00 */
[----:B-1--4-:R-:W-:Y:S05]  /*4850*/  CALL.REL.NOINC `($__internal_0_$__cuda_sm10x_tcgen05_guardrail_trap_col_being_dealloced_not_returned_by_alloc) ;  /* 0x0000005c00207944 */ /* 0x012fea0003c00000 */
[----:B------:R-:W-:Y:S05]  /*4860*/  BRA `(.L_x_89) ;  /* 0x0000000000087947 */ /* 0x000fea0003800000 */
.L_x_87:
[----:B------:R-:W-:Y:S02]  /*4870*/  MOV R2, 0x4890 ;  /* 0x0000489000027802 */ /* 0x000fe40000000f00 */
[----:B-1--4-:R-:W-:Y:S05]  /*4880*/  CALL.REL.NOINC `($__internal_2_$__cuda_sm10x_tcgen05_guardrail_trap_unallocated_columns_being_dealloced) ;  /* 0x0000005c002c7944 */ /* 0x012fea0003c00000 */
.L_x_89:
[----:B------:R-:W-:Y:S01]  /*4890*/  NOP ;  /* 0x0000000000007918 */ /* 0x000fe20000000000 */
[----:B------:R-:W-:Y:S05]  /*48a0*/  EXIT ;  /* 0x000000000000794d */ /* 0x000fea0003800000 */
.L_x_71:
[----:B------:R-:W-:-:S09]  /*48b0*/  UISETP.NE.OR UP0, UPT, UR22, 0x3, !UP3 ;  /* 0x000000031600788c */ /* 0x000fd2000df05670 */
[----:B------:R-:W-:Y:S05]  /*48c0*/  BRA.U UP0, `(.L_x_90) ;  /* 0x0000000d00a07547 */ /* 0x000fea000b800000 */
[----:B------:R-:W2:Y:S01]  /*48d0*/  LDCU.64 UR6, c[0x0][0x888] ;  /* 0x00011100ff0677ac */ /* 0x000ea20008000a00 */
[----:B------:R-:W-:Y:S02]  /*48e0*/  HFMA2 R9, -RZ, RZ, 0, 0 ;  /* 0x00000000ff097431 */ /* 0x000fe400000001ff */
[----:B------:R-:W-:Y:S01]  /*48f0*/  IMAD.MOV.U32 R11, RZ, RZ, 0x1 ;  /* 0x00000001ff0b7424 */ /* 0x000fe200078e00ff */
[----:B------:R-:W-:Y:S01]  /*4900*/  MOV R8, 0x3800 ;  /* 0x0000380000087802 */ /* 0x000fe20000000f00 */
[----:B------:R-:W3:Y:S01]  /*4910*/  LDCU UR38, c[0x0][0x370] ;  /* 0x00006e00ff2677ac */ /* 0x000ee20008000800 */
[----:B------:R-:W-:Y:S01]  /*4920*/  IMAD.MOV.U32 R10, RZ, RZ, RZ ;  /* 0x000000ffff0a7224 */ /* 0x000fe200078e00ff */
[----:B------:R-:W3:Y:S01]  /*4930*/  LDCU.128 UR52, c[0x0][0xb10] ;  /* 0x00016200ff3477ac */ /* 0x000ee20008000c00 */
[----:B------:R-:W4:Y:S01]  /*4940*/  LDCU UR37, c[0x0][0x374] ;  /* 0x00006e80ff2577ac */ /* 0x000f220008000800 */
[----:B------:R-:W5:Y:S01]  /*4950*/  LDCU.64 UR30, c[0x0][0x890] ;  /* 0x00011200ff1e77ac */ /* 0x000f620008000a00 */
[----:B------:R-:W1:Y:S01]  /*4960*/  LDCU UR15, c[0x0][0xb0c] ;  /* 0x00016180ff0f77ac */ /* 0x000e620008000800 */
[----:B------:R-:W1:Y:S01]  /*4970*/  LDCU UR48, c[0x0][0xb20] ;  /* 0x00016400ff3077ac */ /* 0x000e620008000800 */
[----:B------:R-:W1:Y:S01]  /*4980*/  LDCU UR4, c[0x0][0xb30] ;  /* 0x00016600ff0477ac */ /* 0x000e620008000800 */
[----:B--2---:R-:W-:Y:S01]  /*4990*/  UISETP.NE.U32.AND UP0, UPT, UR6, URZ, UPT ;  /* 0x000000ff0600728c */ /* 0x004fe2000bf05070 */
[----:B------:R-:W-:Y:S01]  /*49a0*/  UMOV UR21, 0x400 ;  /* 0x0000040000157882 */ /* 0x000fe20000000000 */
[----:B---3--:R-:W-:-:S02]  /*49b0*/  UIMAD.WIDE.U32 UR42, UR38, UR52, URZ ;  /* 0x00000034262a72a5 */ /* 0x008fc4000f8e00ff */
[----:B------:R-:W-:Y:S02]  /*49c0*/  UISETP.NE.AND.EX UP5, UPT, UR7, URZ, UPT, UP0 ;  /* 0x000000ff0700728c */ /* 0x000fe4000bfa5300 */
[----:B----4-:R-:W-:Y:S02]  /*49d0*/  UIMAD.WIDE.U32 UR6, UR37, UR55, URZ ;  /* 0x00000037250672a5 */ /* 0x010fe4000f8e00ff */
[----:B------:R-:W-:Y:S02]  /*49e0*/  ULEA UR21, UR5, UR21, 0x18 ;  /* 0x0000001505157291 */ /* 0x000fe4000f8ec0ff */
[----:B-----5:R-:W-:Y:S02]  /*49f0*/  UISETP.NE.U32.AND UP6, UPT, UR30, URZ, UPT ;  /* 0x000000ff1e00728c */ /* 0x020fe4000bfc5070 */
[----:B------:R-:W-:Y:S02]  /*4a00*/  UIADD3 UR39, UPT, UPT, UR21, 0x1a0, URZ ;  /* 0x000001a015277890 */ /* 0x000fe4000fffe0ff */
[----:B-1----:R-:W-:Y:S01]  /*4a10*/  UISETP.NE.AND UP0, UPT, UR41, 0x1, UPT ;  /* 0x000000012900788c */ /* 0x002fe2000bf05270 */
[----:B------:R-:W-:Y:S01]  /*4a20*/  UMOV UR42, UR43 ;  /* 0x0000002b002a7c82 */ /* 0x000fe20008000000 */
[----:B------:R-:W-:Y:S01]  /*4a30*/  UMOV UR40, UR7 ;  /* 0x0000000700287c82 */ /* 0x000fe20008000000 */
[----:B------:R-:W-:Y:S01]  /*4a40*/  UISETP.NE.AND UP0, UPT, UR15, 0x1, UPT ;  /* 0x000000010f00788c */ /* 0x000fe2000bf05270 */
[----:B------:R-:W1:Y:S01]  /*4a50*/  LDCU.64 UR46, c[0x0][0x348] ;  /* 0x00006900ff2e77ac */ /* 0x000e620008000a00 */
[----:B------:R-:W-:-:S02]  /*4a60*/  UPLOP3.LUT UP1, UPT, UPT, UPT, UPT, 0x40, 0x4 ;  /* 0x000000000004789c */ /* 0x000fc40003f2e870 */
[----:B------:R-:W-:Y:S01]  /*4a70*/  UISETP.GE.AND UP3, UPT, UR41, 0x1, UPT ;  /* 0x000000012900788c */ /* 0x000fe2000bf66270 */
[----:B------:R-:W2:Y:S01]  /*4a80*/  LDCU.64 UR22, c[0x0][0xb28] ;  /* 0x00016500ff1677ac */ /* 0x000ea20008000a00 */
[----:B------:R-:W-:Y:S02]  /*4a90*/  UISETP.NE.AND.EX UP6, UPT, UR31, URZ, UPT, UP6 ;  /* 0x000000ff1f00728c */ /* 0x000fe4000bfc5360 */
[----:B------:R-:W-:Y:S02]  /*4aa0*/  UPRMT UR39, UR5, 0x654, UR39 ;  /* 0x0000065405277896 */ /* 0x000fe40008000027 */
[----:B------:R-:W-:Y:S02]  /*4ab0*/  USHF.R.U32.HI UR42, URZ, UR53, UR42 ;  /* 0x00000035ff2a7299 */ /* 0x000fe4000801162a */
[----:B------:R-:W-:Y:S02]  /*4ac0*/  USHF.R.U32.HI UR40, URZ, UR48, UR40 ;  /* 0x00000030ff287299 */ /* 0x000fe40008011628 */
[----:B------:R-:W-:-:S02]  /*4ad0*/  UISETP.NE.AND UP0, UPT, UR54, 0x1, UPT ;  /* 0x000000013600788c */ /* 0x000fc4000bf05270 */
[----:B------:R-:W-:-:S11]  /*4ae0*/  UISETP.NE.AND UP4, UPT, UR4, 0x1, UPT ;  /* 0x000000010400788c */ /* 0x000fd6000bf85270 */
.L_x_98:
[C---:B------:R-:W-:Y:S02]  /*4af0*/  LEA R3, R10.reuse, UR21, 0x3 ;  /* 0x000000150a037c11 */ /* 0x040fe4000f8e18ff */
[----:B------:R-:W-:Y:S02]  /*4b00*/  SHF.L.U32 R0, R9, 0x1f, RZ ;  /* 0x0000001f09007819 */ /* 0x000fe400000006ff */
[----:B------:R-:W-:Y:S02]  /*4b10*/  LEA R5, R10, UR21, 0x4 ;  /* 0x000000150a057c11 */ /* 0x000fe4000f8e20ff */
[----:B---3--:R-:W3:Y:S02]  /*4b20*/  SYNCS.PHASECHK.TRANS64.TRYWAIT P0, [R3+URZ+0x1c0], R0 ;  /* 0x0001c000030075a7 */ /* 0x008ee400080011ff */
[----:B---3--:R-:W-:Y:S05]  /*4b30*/  @!P0 BRA `(.L_x_91) ;  /* 0x0000005400dc8947 */ /* 0x008fea0003800000 */
.L_x_190:
[----:B------:R-:W4:Y:S01]  /*4b40*/  LDS.128 R4, [R5+0x250] ;  /* 0x0002500005047984 */ /* 0x000f220000000c00 */
[----:B------:R-:W-:Y:S01]  /*4b50*/  UISETP.GE.AND UP0, UPT, UR41, 0x1, UPT ;  /* 0x000000012900788c */ /* 0x000fe2000bf06270 */
[----:B------:R-:W-:Y:S01]  /*4b60*/  @!PT LDS RZ, [RZ] ;  /* 0x00000000fffff984 */ /* 0x000fe20000000800 */
[----:B------:R-:W-:Y:S01]  /*4b70*/  @!PT LDS RZ, [RZ] ;  /* 0x00000000fffff984 */ /* 0x000fe20000000800 */
[----:B------:R-:W-:Y:S01]  /*4b80*/  @!PT LDS RZ, [RZ] ;  /* 0x00000000fffff984 */ /* 0x000fe20000000800 */
[----:B------:R-:W-:Y:S01]  /*4b90*/  @!PT LDS RZ, [RZ] ;  /* 0x00000000fffff984 */ /* 0x000fe20000000800 */
[----:B------:R5:W-:Y:S06]  /*4ba0*/  MEMBAR.ALL.CTA ;  /* 0x0000000000007992 */ /* 0x000bec0000008000 */
[----:B-----5:R-:W5:Y:S01]  /*4bb0*/  FENCE.VIEW.ASYNC.S ;  /* 0x00000000000073c6 */ /* 0x020f620000000000 */
[----:B----4-:R-:W-:Y:S11]  /*4bc0*/  LOP3.LUT P0, RZ, R6, 0x1, RZ, 0xc0, !PT ;  /* 0x0000000106ff7812 */ /* 0x010ff6000780c0ff */
[----:B------:R-:W-:Y:S02]  /*4bd0*/  @!UPT UIADD3 URZ, UPT, UPT, URZ, URZ, URZ ;  /* 0x000000fffffff290 */ /* 0x000fe4000fffe0ff */
[----:B-----5:R-:W-:Y:S01]  /*4be0*/  VOTEU.ANY UP3, P0 ;  /* 0x0000000000ff7886 */ /* 0x020fe20000060100 */
[----:B------:R-:W-:Y:S11]  /*4bf0*/  PLOP3.LUT P0, PT, PT, PT, UP3, 0x80, 0x8 ;  /* 0x000000000008781c */ /* 0x000ff60003f0f038 */
[----:B------:R-:W-:Y:S02]  /*4c00*/  @!UPT UIADD3 URZ, UPT, UPT, URZ, URZ, URZ ;  /* 0x000000fffffff290 */ /* 0x000fe4000fffe0ff */
[----:B---3--:R-:W-:Y:S02]  /*4c10*/  @P0 SHF.R.U32.HI R0, RZ, 0x10, R5 ;  /* 0x00000010ff000819 */ /* 0x008fe40000011605 */
[----:B------:R-:W-:Y:S02]  /*4c20*/  @P0 MOV R2, R4 ;  /* 0x0000000400020202 */ /* 0x000fe40000000f00 */
[----:B------:R-:W-:Y:S01]  /*4c30*/  @P0 R2UR UR4, R0 ;  /* 0x00000000000402ca */ /* 0x000fe200000e0000 */
[----:B------:R-:W-:Y:S01]  /*4c40*/  VIADD R0, R3, 0x1d0 ;  /* 0x000001d003007836 */ /* 0x000fe20000000000 */
[----:B------:R-:W-:Y:S02]  /*4c50*/  @P0 LOP3.LUT R4, R5, 0xffff, RZ, 0xc0, !PT ;  /* 0x0000ffff05040812 */ /* 0x000fe400078ec0ff */
[----:B------:R-:W-:Y:S02]  /*4c60*/  @P0 R2UR UR6, R2 ;  /* 0x00000000020602ca */ /* 0x000fe400000e0000 */
[----:B------:R-:W-:Y:S02]  /*4c70*/  PRMT R0, RZ, 0x654, R0 ;  /* 0x00000654ff007816 */ /* 0x000fe40000000000 */
[----:B------:R-:W-:Y:S02]  /*4c80*/  @P0 R2UR UR5, R4 ;  /* 0x00000000040502ca */ /* 0x000fe400000e0000 */
[----:B------:R3:W-:Y:S03]  /*4c90*/  SYNCS.ARRIVE.TRANS64.RED.A1T0 RZ, [R0+URZ], RZ ;  /* 0x000000ff00ff79a7 */ /* 0x0007e600081004ff */
[----:B------:R-:W-:Y:S04]  /*4ca0*/  @UP3 UMOV UR29, UR4 ;  /* 0x00000004001d3c82 */ /* 0x000fe80008000000 */
[----:B------:R-:W-:Y:S04]  /*4cb0*/  @UP3 UMOV UR14, UR6 ;  /* 0x00000006000e3c82 */ /* 0x000fe80008000000 */
[----:B------:R-:W-:Y:S01]  /*4cc0*/  @UP3 UMOV UR13, UR5 ;  /* 0x00000005000d3c82 */ /* 0x000fe20008000000 */
[----:B------:R-:W-:Y:S05]  /*4cd0*/  BRA.U !UP0, `(.L_x_92) ;  /* 0x0000000108c07547 */ /* 0x000fea000b800000 */
[----:B------:R-:W-:Y:S02]  /*4ce0*/  UIMAD.WIDE.U32 UR8, UR13, UR55, URZ ;  /* 0x000000370d0872a5 */ /* 0x000fe4000f8e00ff */
[----:B------:R-:W-:Y:S02]  /*4cf0*/  UP2UR UR12, UPR, URZ, 0x4 ;  /* 0x00000004ff0c7883 */ /* 0x000fe40008000000 */
[----:B------:R-:W-:Y:S02]  /*4d00*/  UISETP.NE.AND UP2, UPT, UR54, 0x1, UPT ;  /* 0x000000013600788c */ /* 0x000fe4000bf45270 */
[----:B------:R-:W-:Y:S02]  /*4d10*/  UIMAD.WIDE.U32 UR10, UR14, UR52, URZ ;  /* 0x000000340e0a72a5 */ /* 0x000fe4000f8e00ff */
[----:B------:R-:W-:Y:S02]  /*4d20*/  USEL UR4, UR37, UR40, !UP2 ;  /* 0x0000002825047287 */ /* 0x000fe4000d000000 */
[----:B------:R-:W-:Y:S02]  /*4d30*/  UISETP.NE.AND UP0, UPT, UR15, 0x1, UPT ;  /* 0x000000010f00788c */ /* 0x000fe4000bf05270 */
[----:B------:R-:W-:Y:S02]  /*4d40*/  UP2UR UR20, UPR, URZ, 0x2 ;  /* 0x00000002ff147883 */ /* 0x000fe40008000000 */
[----:B------:R-:W-:Y:S02]  /*4d50*/  UISETP.NE.AND UP1, UPT, UR41, 0x1, UPT ;  /* 0x000000012900788c */ /* 0x000fe4000bf25270 */
[----:B--2---:R-:W-:Y:S02]  /*4d60*/  UIMAD.WIDE.U32 UR16, UR4, UR22, URZ ;  /* 0x00000016041072a5 */ /* 0x004fe4000f8e00ff */
[----:B------:R-:W-:Y:S01]  /*4d70*/  USEL UR7, UR38, UR42, !UP0 ;  /* 0x0000002a26077287 */ /* 0x000fe2000c000000 */
[----:B------:R-:W-:Y:S02]  /*4d80*/  UMOV UR5, UR9 ;  /* 0x0000000900057c82 */ /* 0x000fe40008000000 */
[----:B------:R-:W-:Y:S02]  /*4d90*/  USHF.R.U32.HI UR6, URZ, UR48, UR5 ;  /* 0x00000030ff067299 */ /* 0x000fe40008011605 */
[----:B------:R-:W-:Y:S02]  /*4da0*/  UIMAD.WIDE.U32 UR18, UR7, UR22, URZ ;  /* 0x00000016071272a5 */ /* 0x000fe4000f8e00ff */
[----:B------:R-:W-:Y:S02]  /*4db0*/  USEL UR6, UR13, UR6, !UP2 ;  /* 0x000000060d067287 */ /* 0x000fe4000d000000 */
[----:B------:R-:W-:Y:S01]  /*4dc0*/  UISETP.NE.AND UP2, UPT, UR12, URZ, UPT ;  /* 0x000000ff0c00728c */ /* 0x000fe2000bf45270 */
[----:B------:R-:W-:Y:S01]  /*4dd0*/  UMOV UR5, UR11 ;  /* 0x0000000b00057c82 */ /* 0x000fe20008000000 */
[----:B------:R-:W-:Y:S02]  /*4de0*/  UIMAD.WIDE.U32 UR10, UR6, UR22, URZ ;  /* 0x00000016060a72a5 */ /* 0x000fe4000f8e00ff */
[----:B------:R-:W-:Y:S03]  /*4df0*/  USHF.R.U32.HI UR8, URZ, UR53, UR5 ;  /* 0x00000035ff087299 */ /* 0x000fe60008011605 */
[----:B------:R-:W-:Y:S02]  /*4e00*/  UMOV UR5, UR17 ;  /* 0x0000001100057c82 */ /* 0x000fe40008000000 */
[----:B------:R-:W-:Y:S03]  /*4e10*/  @UP1 USHF.R.U32.HI UR4, URZ, UR23, UR5 ;  /* 0x00000017ff041299 */ /* 0x000fe60008011605 */
[----:B------:R-:W-:Y:S01]  /*4e20*/  UMOV UR5, UR19 ;  /* 0x0000001300057c82 */ /* 0x000fe20008000000 */
[----:B------:R-:W-:Y:S02]  /*4e30*/  UIMAD UR4, UR41, UR4, URZ ;  /* 0x00000004290472a4 */ /* 0x000fe4000f8e02ff */
[----:B------:R-:W-:Y:S02]  /*4e40*/  @UP1 USHF.R.U32.HI UR7, URZ, UR23, UR5 ;  /* 0x00000017ff071299 */ /* 0x000fe40008011605 */
[----:B------:R-:W-:Y:S02]  /*4e50*/  USEL UR5, UR14, UR8, !UP0 ;  /* 0x000000080e057287 */ /* 0x000fe4000c000000 */
[----:B------:R-:W-:Y:S02]  /*4e60*/  UIMAD UR8, UR41, UR7, URZ ;  /* 0x00000007290872a4 */ /* 0x000fe4000f8e02ff */
[----:B------:R-:W-:Y:S03]  /*4e70*/  UISETP.GE.AND UP0, UPT, UR6, UR4, UPT ;  /* 0x000000040600728c */ /* 0x000fe6000bf06270 */
[----:B------:R-:W-:Y:S01]  /*4e80*/  UMOV UR4, UR11 ;  /* 0x0000000b00047c82 */ /* 0x000fe20008000000 */
[----:B------:R-:W-:Y:S02]  /*4e90*/  UISETP.GE.OR UP0, UPT, UR5, UR8, UP0 ;  /* 0x000000080500728c */ /* 0x000fe40008706670 */
[----:B------:R-:W-:Y:S02]  /*4ea0*/  USHF.R.U32.HI UR4, URZ, UR23, UR4 ;  /* 0x00000017ff047299 */ /* 0x000fe40008011604 */
[----:B------:R-:W-:Y:S02]  /*4eb0*/  UIMAD.WIDE.U32 UR8, UR5, UR22, URZ ;  /* 0x00000016050872a5 */ /* 0x000fe4000f8e00ff */
[----:B------:R-:W-:Y:S04]  /*4ec0*/  USEL UR10, UR6, UR4, !UP1 ;  /* 0x00000004060a7287 */ /* 0x000fe8000c800000 */
[----:B------:R-:W-:Y:S01]  /*4ed0*/  UIADD3 UR11, UPT, UPT, -UR10, URZ, URZ ;  /* 0x000000ff0a0b7290 */ /* 0x000fe2000fffe1ff */
[----:B------:R-:W-:Y:S02]  /*4ee0*/  @!UP0 UMOV UR4, UR9 ;  /* 0x0000000900048c82 */ /* 0x000fe40008000000 */
[----:B------:R-:W-:Y:S02]  /*4ef0*/  @!UP0 USHF.R.U32.HI UR4, URZ, UR23, UR4 ;  /* 0x00000017ff048299 */ /* 0x000fe40008011604 */
[----:B------:R-:W-:Y:S02]  /*4f00*/  UIMAD UR8, UR41, UR11, UR6 ;  /* 0x0000000b290872a4 */ /* 0x000fe4000f8e0206 */
[----:B------:R-:W-:Y:S02]  /*4f10*/  @!UP0 USEL UR4, UR5, UR4, !UP1 ;  /* 0x0000000405048287 */ /* 0x000fe4000c800000 */
[----:B------:R-:W-:Y:S02]  /*4f20*/  UISETP.NE.AND UP1, UPT, UR20, URZ, UPT ;  /* 0x000000ff1400728c */ /* 0x000fe4000bf25270 */
[----:B------:R-:W-:Y:S02]  /*4f30*/  @!UP0 UIMAD UR7, UR7, UR8, UR4 ;  /* 0x00000008070782a4 */ /* 0x000fe4000f8e0204 */
[----:B------:R-:W-:Y:S02]  /*4f40*/  @!UP0 UIADD3 UR9, UPT, UPT, UR10, -UR4, URZ ;  /* 0x800000040a098290 */ /* 0x000fe4000fffe0ff */
[----:B------:R-:W-:Y:S02]  /*4f50*/  UIADD3 UR8, UPT, UPT, -UR6, URZ, URZ ;  /* 0x000000ff06087290 */ /* 0x000fe4000fffe1ff */
[----:B------:R-:W-:Y:S02]  /*4f60*/  UIADD3 UR4, UPT, UPT, -UR5, URZ, URZ ;  /* 0x000000ff05047290 */ /* 0x000fe4000fffe1ff */
[----:B------:R-:W-:Y:S03]  /*4f70*/  @!UP0 UIMAD UR6, UR9, UR41, UR5 ;  /* 0x00000029090682a4 */ /* 0x000fe6000f8e0205 */
[----:B------:R-:W-:Y:S01]  /*4f80*/  @!UP0 UMOV UR5, UR7 ;  /* 0x0000000700058c82 */ /* 0x000fe20008000000 */
[----:B------:R-:W-:Y:S02]  /*4f90*/  UIMAD UR7, UR15, UR4, UR14 ;  /* 0x000000040f0772a4 */ /* 0x000fe4000f8e020e */
[----:B------:R-:W-:Y:S02]  /*4fa0*/  UIMAD UR4, UR54, UR8, UR13 ;  /* 0x00000008360472a4 */ /* 0x000fe4000f8e020d */
[----:B------:R-:W-:Y:S02]  /*4fb0*/  UIMAD UR14, UR5, UR15, UR7 ;  /* 0x0000000f050e72a4 */ /* 0x000fe4000f8e0207 */
[----:B------:R-:W-:Y:S11]  /*4fc0*/  UIMAD UR13, UR6, UR54, UR4 ;  /* 0x00000036060d72a4 */ /* 0x000ff6000f8e0204 */
[----:B------:R-:W-:Y:S01]  /*4fd0*/  @!UPT UIADD3 URZ, UPT, UPT, URZ, URZ, URZ ;  /* 0x000000fffffff290 */ /* 0x000fe2000fffe0ff */
.L_x_92:
[----:B------:R-:W4:Y:S01]  /*4fe0*/  @!UP4 LDCU.128 UR8, c[0x0][0xb10] ;  /* 0x00016200ff08c7ac */ /* 0x000f220008000c00 */
[----:B------:R-:W-:Y:S02]  /*4ff0*/  ISETP.NE.U32.AND P0, PT, RZ, UR30, PT ;  /* 0x0000001eff007c0c */ /* 0x000fe4000bf05070 */
[----:B------:R-:W-:Y:S02]  /*5000*/  SHF.L.U32 R2, R11, 0x1f, RZ ;  /* 0x0000001f0b027819 */ /* 0x000fe400000006ff */
[----:B------:R-:W-:Y:S01]  /*5010*/  ISETP.NE.AND.EX P0, PT, RZ, UR31, PT, P0 ;  /* 0x0000001fff007c0c */ /* 0x000fe2000bf05300 */
[----:B------:R-:W5:Y:S01]  /*5020*/  @!UP4 LDCU UR5, c[0x0][0xb0c] ;  /* 0x00016180ff05c7ac */ /* 0x000f620008000800 */
[----:B----4-:R-:W-:Y:S07]  /*5030*/  UIMAD.WIDE.U32 UR6, UR14, UR8, URZ ;  /* 0x000000080e0672a5 */ /* 0x010fee000f8e00ff */
[----:B------:R-:W-:Y:S01]  /*5040*/  @!UP4 UMOV UR4, UR7 ;  /* 0x000000070004cc82 */ /* 0x000fe20008000000 */
[----:B-----5:R-:W-:Y:S02]  /*5050*/  @!UP4 UISETP.NE.AND UP0, UPT, UR5, 0x1, UPT ;  /* 0x000000010500c88c */ /* 0x020fe4000bf05270 */
[----:B------:R-:W-:Y:S02]  /*5060*/  @!UP4 USHF.R.U32.HI UR4, URZ, UR9, UR4 ;  /* 0x00000009ff04c299 */ /* 0x000fe40008011604 */
[----:B------:R-:W-:Y:S02]  /*5070*/  UIMAD.WIDE.U32 UR6, UR13, UR11, URZ ;  /* 0x0000000b0d0672a5 */ /* 0x000fe4000f8e00ff */
[----:B------:R-:W-:Y:S02]  /*5080*/  @!UP4 USEL UR8, UR14, UR4, !UP0 ;  /* 0x000000040e08c287 */ /* 0x000fe4000c000000 */
[----:B------:R-:W-:Y:S03]  /*5090*/  @!UP4 UISETP.NE.AND UP0, UPT, UR10, 0x1, UPT ;  /* 0x000000010a00c88c */ /* 0x000fe6000bf05270 */
[----:B------:R-:W-:Y:S02]  /*50a0*/  @!UP4 UMOV UR6, UR7 ;  /* 0x000000070006cc82 */ /* 0x000fe40008000000 */
[----:B------:R-:W4:Y:S02]  /*50b0*/  @!UP4 LDCU UR4, c[0x0][0xb20] ;  /* 0x00016400ff04c7ac */ /* 0x000f240008000800 */
[----:B----4-:R-:W-:Y:S04]  /*50c0*/  @!UP4 USHF.R.U32.HI UR6, URZ, UR4, UR6 ;  /* 0x00000004ff06c299 */ /* 0x010fe80008011606 */
[----:B------:R-:W-:Y:S04]  /*50d0*/  @!UP4 USEL UR6, UR13, UR6, !UP0 ;  /* 0x000000060d06c287 */ /* 0x000fe8000c000000 */
[----:B------:R-:W-:Y:S02]  /*50e0*/  @!UP4 UIADD3 UR4, UPT, UPT, -UR8, UR6, URZ ;  /* 0x000000060804c290 */ /* 0x000fe4000fffe1ff */
[----:B------:R-:W-:Y:S02]  /*50f0*/  @!UP4 UIADD3 UR6, UPT, UPT, UR8, -UR6, URZ ;  /* 0x800000060806c290 */ /* 0x000fe4000fffe0ff */
[----:B------:R-:W-:Y:S02]  /*5100*/  @!UP4 UIMAD UR14, UR4, UR5, UR14 ;  /* 0x00000005040ec2a4 */ /* 0x000fe4000f8e020e */
[----:B------:R-:W-:Y:S01]  /*5110*/  @!UP4 UIMAD UR13, UR6, UR10, UR13 ;  /* 0x0000000a060dc2a4 */ /* 0x000fe2000f8e020d */
[----:B------:R-:W-:Y:S11]  /*5120*/  BRA.U UP1, `(.L_x_93) ;  /* 0x0000000101107547 */ /* 0x000ff6000b800000 */
[----:B---3--:R-:W-:Y:S04]  /*5130*/  MOV R0, UR44 ;  /* 0x0000002c00007c02 */ /* 0x008fe80008000f00 */
[----:B------:R-:W-:Y:S04]  /*5140*/  SHF.L.U32 R3, R0, 0x1f, RZ ;  /* 0x0000001f00037819 */ /* 0x000fe800000006ff */
[----:B------:R-:W3:Y:S02]  /*5150*/  SYNCS.PHASECHK.TRANS64.TRYWAIT P1, [UR21+0x1b8], R3 ;  /* 0x0001b803ff0075a7 */ /* 0x000ee40008021115 */
[----:B---3--:R-:W-:Y:S05]  /*5160*/  @!P1 BRA `(.L_x_94) ;  /* 0x0000005000649947 */ /* 0x008fea0003800000 */
.L_x_93:
[----:B------:R-:W-:Y:S05]  /*5170*/  BRA.U !UP6, `(.L_x_95) ;  /* 0x000000010e3c7547 */ /* 0x000fea000b800000 */
[----:B------:R-:W-:Y:S01]  /*5180*/  UPLOP3.LUT UP2, UPT, UPT, UPT, UP5, 0x80, 0x8 ;  /* 0x000000000008789c */ /* 0x000fe20003f4f050 */
[----:B------:R-:W-:Y:S01]  /*5190*/  HFMA2 R226, -RZ, RZ, 0, 5.9604644775390625e-08 ;  /* 0x00000001ffe27431 */ /* 0x000fe200000001ff */
[----:B------:R-:W4:Y:S01]  /*51a0*/  LDCU.64 UR8, c[0x0][0x358] ;  /* 0x00006b00ff0877ac */ /* 0x000f220008000a00 */
[----:B---3--:R-:W-:Y:S03]  /*51b0*/  IMAD.MOV.U32 R0, RZ, RZ, 0x1 ;  /* 0x00000001ff007424 */ /* 0x008fe600078e00ff */
[----:B------:R-:W-:Y:S05]  /*51c0*/  PLOP3.LUT P1, PT, PT, PT, UP2, 0x80, 0x8 ;  /* 0x000000000008781c */ /* 0x000fea0003f2f028 */
[----:B------:R-:W3:Y:S01]  /*51d0*/  @UP2 LDCU.64 UR4, c[0x0][0x888] ;  /* 0x00011100ff0427ac */ /* 0x000ee20008000a00 */
[----:B------:R-:W-:Y:S07]  /*51e0*/  @UP2 UIMAD UR6, UR36, UR30, URZ ;  /* 0x0000001e240622a4 */ /* 0x000fee000f8e02ff */
[----:B------:R-:W-:Y:S01]  /*51f0*/  @!P1 PRMT R226, R0, 0x7610, R226 ;  /* 0x0000761000e29816 */ /* 0x000fe200000000e2 */
[----:B---3--:R-:W-:Y:S06]  /*5200*/  @UP2 UIMAD.WIDE UR4, UR6, 0x4, UR4 ;  /* 0x00000004060428a5 */ /* 0x008fec000f8e0204 */
[----:B------:R-:W-:Y:S02]  /*5210*/  IMAD.U32 R4, RZ, RZ, UR4 ;  /* 0x00000004ff047e24 */ /* 0x000fe4000f8e00ff */
[----:B------:R-:W-:Y:S05]  /*5220*/  IMAD.U32 R5, RZ, RZ, UR5 ;  /* 0x00000005ff057e24 */ /* 0x000fea000f8e00ff */
[----:B----4-:R-:W3:Y:S02]  /*5230*/  @P1 LDG.E R4, desc[UR8][R4.64] ;  /* 0x0000000804041981 */ /* 0x010ee4000c1e1900 */
[----:B---3--:R-:W-:Y:S11]  /*5240*/  @P1 R2UR UR45, R4 ;  /* 0x00000000042d12ca */ /* 0x008ff600000e0000 */
[----:B------:R-:W-:Y:S03]  /*5250*/  @!UPT UIADD3 URZ, UPT, UPT, URZ, URZ, URZ ;  /* 0x000000fffffff290 */ /* 0x000fe6000fffe0ff */
[----:B------:R-:W4:Y:S02]  /*5260*/  @!UP2 LDCU UR45, c[0x0][0x880] ;  /* 0x00011000ff2da7ac */ /* 0x000f240008000800 */
.L_x_95:
[----:B----4-:R-:W-:Y:S01]  /*5270*/  @!P0 FSETP.EQ.AND P2, PT, RZ, UR45, PT ;  /* 0x0000002dff008c0b */ /* 0x010fe2000bf42000 */
[----:B------:R-:W-:Y:S01]  /*5280*/  @!UPT UIADD3 URZ, UPT, UPT, URZ, URZ, URZ ;  /* 0x000000fffffff290 */ /* 0x000fe2000fffe0ff */
[----:B------:R-:W-:Y:S11]  /*5290*/  @!P0 BRA `(.L_x_96) ;  /* 0x0000000000148947 */ /* 0x000ff60003800000 */
[----:B------:R-:W-:Y:S02]  /*52a0*/  LOP3.LUT P0, RZ, R226, 0xff, RZ, 0xc0, !PT ;  /* 0x000000ffe2ff7812 */ /* 0x000fe4000780c0ff */
[----:B------:R-:W-:Y:S04]  /*52b0*/  PLOP3.LUT P2, PT, PT, PT, UP2, 0x80, 0x8 ;  /* 0x000000000008781c */ /* 0x000fe80003f4f028 */
[----:B------:R-:W-:Y:S07]  /*52c0*/  PLOP3.LUT P2, PT, P2, PT, PT, 0x8, 0x80 ;  /* 0x000000000080781c */ /* 0x000fee000174e170 */
[----:B------:R-:W-:Y:S11]  /*52d0*/  @P0 FSETP.EQ.AND P2, PT, RZ, UR45, PT ;  /* 0x0000002dff000c0b */ /* 0x000ff6000bf42000 */
[----:B------:R-:W-:Y:S02]  /*52e0*/  @!UPT UIADD3 URZ, UPT, UPT, URZ, URZ, URZ ;  /* 0x000000fffffff290 */ /* 0x000fe4000fffe0ff */
.L_x_96:
[----:B------:R-:W4:Y:S01]  /*52f0*/  SYNCS.PHASECHK.TRANS64.TRYWAIT P0, [UR21+0x1a8], R2 ;  /* 0x0001a802ff0075a7 */ /* 0x000f220008001115 */
[----:B------:R-:W-:Y:S02]  /*5300*/  ELECT P1, URZ, PT ;  /* 0x0000000000ff782f */ /* 0x000fe40003820000 */
[----:B------:R-:W-:Y:S01]  /*5310*/  IADD3 R10, PT, PT, R10, 0x1, RZ ;  /* 0x000000010a0a7810 */ /* 0x000fe20007ffe0ff */
[----:B----4-:R-:W-:Y:S10]  /*5320*/  @!P0 BRA `(.L_x_97) ;  /* 0x00000050000c8947 */ /* 0x010ff40003800000 */
.L_x_193:
[----:B------:R-:W-:Y:S01]  /*5330*/  PLOP3.LUT P1, PT, P2, P1, PT, 0xf2, 0x2f ;  /* 0x00000000002f781c */ /* 0x000fe20001723e72 */
[----:B------:R-:W-:Y:S01]  /*5340*/  UMOV UR6, 0x0 ;  /* 0x0000000000067882 */ /* 0x000fe20000000000 */
[----:B------:R-:W-:Y:S01]  /*5350*/  UMOV UR7, 0x10000000 ;  /* 0x1000000000077882 */ /* 0x000fe20000000000 */
[----:B------:R-:W-:Y:S01]  /*5360*/  UMOV UR12, UR36 ;  /* 0x00000024000c7c82 */ /* 0x000fe20008000000 */
[----:B------:R-:W-:Y:S01]  /*5370*/  UMOV UR20, UR36 ;  /* 0x0000002400147c82 */ /* 0x000fe20008000000 */
[----:B------:R-:W-:Y:S01]  /*5380*/  UMOV UR28, UR36 ;  /* 0x00000024001c7c82 */ /* 0x000fe20008000000 */
[----:B------:R-:W-:Y:S02]  /*5390*/  R2UR UR51, R232 ;  /* 0x00000000e83372ca */ /* 0x000fe400000e0000 */
[----:B------:R-:W-:Y:S02]  /*53a0*/  R2UR UR43, R233 ;  /* 0x00000000e92b72ca */ /* 0x000fe400000e0000 */
[C---:B------:R-:W-:Y:S02]  /*53b0*/  ISETP.NE.AND P0, PT, R10.reuse, 0x2, PT ;  /* 0x000000020a00780c */ /* 0x040fe40003f05270 */
[----:B------:R-:W-:Y:S01]  /*53c0*/  LOP3.LUT R11, R11, 0x1, RZ, 0x3c, !PT ;  /* 0x000000010b0b7812 */ /* 0x000fe200078e3cff */
[----:B------:R-:W-:Y:S01]  /*53d0*/  VOTEU.ALL UP0, P1 ;  /* 0x0000000000ff7886 */ /* 0x000fe20000800000 */
[----:B---3--:R-:W-:Y:S02]  /*53e0*/  SEL R0, RZ, 0x1, P0 ;  /* 0x00000001ff007807 */ /* 0x008fe40000000000 */
[----:B------:R-:W-:Y:S02]  /*53f0*/  SEL R10, R10, RZ, P0 ;  /* 0x000000ff0a0a7207 */ /* 0x000fe40000000000 */
[----:B-1----:R-:W-:Y:S01]  /*5400*/  @!UP0 UIADD3 UR4, UP1, UPT, UR46, 0x580, URZ ;  /* 0x000005802e048890 */ /* 0x002fe2000ff3e0ff */
[----:B------:R-:W-:Y:S01]  /*5410*/  LOP3.LUT R9, R9, R0, RZ, 0x3c, !PT ;  /* 0x0000000009097212 */ /* 0x000fe200078e3cff */
[----:B------:R-:W-:Y:S02]  /*5420*/  @!UP0 USHF.L.U32 UR35, UR49, 0x7, URZ ;  /* 0x0000000731238899 */ /* 0x000fe400080006ff */
[----:B------:R-:W-:Y:S02]  /*5430*/  @!UP0 UIADD3.X UR5, UPT, UPT, URZ, UR47, URZ, UP1, !UPT ;  /* 0x0000002fff058290 */ /* 0x000fe40008ffe4ff */
[----:B------:R-:W-:Y:S02]  /*5440*/  @!UP0 UIMAD UR34, UR50, 0x70, URZ ;  /* 0x00000070322288a4 */ /* 0x000fe4000f8e02ff */
[----:B------:R-:W-:Y:S02]  /*5450*/  @!UP0 UIADD3 UR32, UPT, UPT, UR21, 0x280, URZ ;  /* 0x0000028015208890 */ /* 0x000fe4000fffe0ff */
[----:B------:R-:W-:Y:S01]  /*5460*/  @!UP0 UIADD3 UR33, UPT, UPT, UR21, 0x1a0, URZ ;  /* 0x000001a015218890 */ /* 0x000fe2000fffe0ff */
[----:B------:R-:W-:Y:S01]  /*5470*/  VOTEU.ALL UP1, P1 ;  /* 0x0000000000ff7886 */ /* 0x000fe20000820000 */
[----:B------:R-:W-:Y:S02]  /*5480*/  @!UP0 UIADD3 UR8, UPT, UPT, UR21, 0xa80, URZ ;  /* 0x00000a8015088890 */ /* 0x000fe4000fffe0ff */
[----:B------:R-:W-:Y:S03]  /*5490*/  @!UP0 UIADD3 UR10, UPT, UPT, UR34, 0x10, URZ ;  /* 0x00000010220a8890 */ /* 0x000fe6000fffe0ff */
[----:B------:R-:W-:Y:S01]  /*54a0*/  UMOV UR9, UR33 ;  /* 0x0000002100097c82 */ /* 0x000fe20008000000 */
[----:B------:R-:W-:Y:S01]  /*54b0*/  UMOV UR11, UR35 ;  /* 0x00000023000b7c82 */ /* 0x000fe20008000000 */
[----:B------:R1:W-:Y:S01]  /*54c0*/  @!UP1 UTMALDG.3D [UR32], [UR4], desc[UR6] ;  /* 0x00000620040095b4 */ /* 0x0003e20008011000 */
[----:B------:R-:W-:Y:S01]  /*54d0*/  VOTEU.ALL UP1, P1 ;  /* 0x0000000000ff7886 */ /* 0x000fe20000820000 */
[----:B------:R-:W-:Y:S02]  /*54e0*/  @!UP0 UIADD3 UR16, UPT, UPT, UR21, 0x1280, URZ ;  /* 0x0000128015108890 */ /* 0x000fe4000fffe0ff */
[----:B------:R-:W-:Y:S01]  /*54f0*/  @!UP0 UIADD3 UR18, UPT, UPT, UR34, 0x20, URZ ;  /* 0x0000002022128890 */ /* 0x000fe2000fffe0ff */
        /* <DEDUP_REMOVED lines=10> */
[----:B------:R-:W-:Y:S02]  /*55a0*/  UIADD3 UR50, UPT, UPT, UR13, UR51, URZ ;  /* 0x000000330d327290 */ /* 0x000fe4000fffe0ff */
[----:B------:R-:W-:Y:S02]  /*55b0*/  UIADD3 UR49, UPT, UPT, UR14, UR43, URZ ;  /* 0x0000002b0e317290 */ /* 0x000fe4000fffe0ff */
[----:B------:R-:W-:Y:S01]  /*55c0*/  @!UP1 UTMALDG.3D [UR24], [UR4], desc[UR6] ;  /* 0x00000618040095b4 */ /* 0x000fe20008011000 */
[----:B------:R-:W-:Y:S01]  /*55d0*/  VOTEU.ALL UP1, P1 ;  /* 0x0000000000ff7886 */ /* 0x000fe20000820000 */
[----:B-1----:R-:W-:Y:S01]  /*55e0*/  UMOV UR36, UR29 ;  /* 0x0000001d00247c82 */ /* 0x002fe20008000000 */
[----:B---3--:R-:W-:Y:S02]  /*55f0*/  @!UP0 UIADD3 UR8, UPT, UPT, UR21, 0x2280, URZ ;  /* 0x0000228015088890 */ /* 0x008fe4000fffe0ff */
[----:B------:R-:W-:Y:S02]  /*5600*/  @!UP0 UIADD3 UR10, UPT, UPT, UR34, 0x40, URZ ;  /* 0x00000040220a8890 */ /* 0x000fe4000fffe0ff */
[----:B----4-:R-:W-:Y:S02]  /*5610*/  @!UP0 UIADD3 UR16, UPT, UPT, UR21, 0x2a80, URZ ;  /* 0x00002a8015108890 */ /* 0x010fe4000fffe0ff */
[----:B------:R-:W-:Y:S05]  /*5620*/  @!UP0 UIADD3 UR18, UPT, UPT, UR34, 0x50, URZ ;  /* 0x0000005022128890 */ /* 0x000fea000fffe0ff */
[----:B------:R1:W-:Y:S01]  /*5630*/  @!UP1 UTMALDG.3D [UR8], [UR4], desc[UR6] ;  /* 0x00000608040095b4 */ /* 0x0003e20008011000 */
[----:B------:R-:W-:Y:S02]  /*5640*/  UPLOP3.LUT UP1, UPT, UPT, UPT, UPT, 0x80, 0x8 ;  /* 0x000000000008789c */ /* 0x000fe40003f2f070 */
[----:B-1----:R-:W-:Y:S02]  /*5650*/  @!UP0 UIADD3 UR8, UPT, UPT, UR21, 0x3280, URZ ;  /* 0x0000328015088890 */ /* 0x002fe4000fffe0ff */
[----:B------:R-:W-:Y:S01]  /*5660*/  @!UP0 UIADD3 UR10, UPT, UPT, UR34, 0x60, URZ ;  /* 0x00000060220a8890 */ /* 0x000fe2000fffe0ff */
[----:B------:R-:W-:Y:S05]  /*5670*/  VOTEU.ALL UP0, P1 ;  /* 0x0000000000ff7886 */ /* 0x000fea0000800000 */
[----:B------:R3:W-:Y:S01]  /*5680*/  @!UP0 UTMALDG.3D [UR16], [UR4], desc[UR6] ;  /* 0x00000610040085b4 */ /* 0x0007e20008011000 */
[----:B------:R-:W-:Y:S05]  /*5690*/  VOTEU.ALL UP0, P1 ;  /* 0x0000000000ff7886 */ /* 0x000fea0000800000 */
[----:B------:R3:W-:Y:S01]  /*56a0*/  @!UP0 UTMALDG.3D [UR8], [UR4], desc[UR6] ;  /* 0x00000608040085b4 */ /* 0x0007e20008011000 */
[----:B------:R3:W-:Y:S01]  /*56b0*/  @!P1 SYNCS.ARRIVE.TRANS64.RED.A0TR RZ, [UR21+0x1a0], R8 ;  /* 0x0001a008ffff99a7 */ /* 0x0007e20008300415 */
[----:B------:R-:W-:Y:S01]  /*56c0*/  SYNCS.ARRIVE.TRANS64.RED.A1T0 RZ, [UR39], RZ ;  /* 0x000000ffffff79a7 */ /* 0x000fe20008100427 */
[----:B------:R-:W-:Y:S05]  /*56d0*/  BRA.U UP3, `(.L_x_98) ;  /* 0xfffffff503047547 */ /* 0x000fea000b83ffff */
[----:B------:R-:W-:Y:S07]  /*56e0*/  MOV R0, UR21 ;  /* 0x0000001500007c02 */ /* 0x000fee0008000f00 */
.L_x_99:
[----:B-1----:R-:W-:-:S04]  /*56f0*/  SHF.L.U32 R3, R11, 0x1f, RZ ;  /* 0x0000001f0b037819 */ /* 0x002fc800000006ff */
[----:B------:R1:W4:Y:S03]  /*5700*/  SYNCS.PHASECHK.TRANS64.TRYWAIT P0, [R0+URZ+0x1a8], R3 ;  /* 0x0001a803000075a7 */ /* 0x00032600080011ff */
[----:B----4-:R-:W-:Y:S05]  /*5710*/  @!P0 NANOSLEEP.SYNCS 0x989680 ;  /* 0x009896800000895d */ /* 0x010fea0003900000 */
[----:B------:R-:W4:Y:S02]  /*5720*/  @!P0 SYNCS.PHASECHK.TRANS64 P0, [R0+URZ+0x1a8], R3 ;  /* 0x0001a803000085a7 */ /* 0x000f2400080010ff */
[----:B--234-:R-:W-:Y:S05]  /*5730*/  @P0 EXIT ;  /* 0x000000000000094d */ /* 0x01cfea0003800000 */
[----:B------:R-:W-:Y:S05]  /*5740*/  BRA `(.L_x_99) ;  /* 0xfffffffc00e87947 */ /* 0x000fea000383ffff */
.L_x_90:
[----:B------:R-:W-:-:S06]  /*5750*/  UISETP.GE.AND UP0, UPT, UR22, 0x4, UPT ;  /* 0x000000041600788c */ /* 0x000fcc000bf06270 */
[----:B------:R-:W-:-:S13]  /*5760*/  PLOP3.LUT P0, PT, PT, PT, UP0, 0x80, 0x8 ;  /* 0x000000000008781c */ /* 0x000fda0003f0f008 */
[----:B-1----:R-:W-:Y:S05]  /*5770*/  @!P0 EXIT ;  /* 0x000000000000894d */ /* 0x002fea0003800000 */
[----:B------:R-:W-:Y:S01]  /*5780*/  BAR.SYNC.DEFER_BLOCKING 0x6, 0xa0 ;  /* 0x0182800000007b1d */ /* 0x000fe20000010000 */
[C---:B------:R-:W-:Y:S01]  /*5790*/  IMAD.U32 R2, R234.reuse, 0x10000, RZ ;  /* 0x00010000ea027824 */ /* 0x040fe200078e00ff */
[----:B------:R-:W-:-:S04]  /*57a0*/  LOP3.LUT R234, R234, 0x60, RZ, 0xc0, !PT ;  /* 0x00000060eaea7812 */ /* 0x000fc800078ec0ff */
[----:B------:R-:W-:Y:S01]  /*57b0*/  UMOV UR4, 0x400 ;  /* 0x0000040000047882 */ /* 0x000fe20000000000 */
[----:B------:R-:W1:Y:S01]  /*57c0*/  LDCU.64 UR8, c[0x0][0x890] ;  /* 0x00011200ff0877ac */ /* 0x000e620008000a00 */
[----:B------:R-:W-:Y:S01]  /*57d0*/  LOP3.LUT R2, R2, 0x600000, RZ, 0xc0, !PT ;  /* 0x0060000002027812 */ /* 0x000fe200078ec0ff */
[----:B------:R-:W-:Y:S01]  /*57e0*/  ULEA UR4, UR5, UR4, 0x18 ;  /* 0x0000000405047291 */ /* 0x000fe2000f8ec0ff */
[----:B------:R-:W2:Y:S01]  /*57f0*/  LDCU.64 UR6, c[0x0][0x8b0] ;  /* 0x00011600ff0677ac */ /* 0x000ea20008000a00 */
[----:B------:R-:W3:Y:S01]  /*5800*/  LDCU UR44, c[0x0][0xb0c] ;  /* 0x00016180ff2c77ac */ /* 0x000ee20008000800 */
[----:B------:R-:W4:Y:S06]  /*5810*/  LDCU UR40, c[0x0][0xb30] ;  /* 0x00016600ff2877ac */ /* 0x000f2c0008000800 */
[----:B------:R-:W5:Y:S01]  /*5820*/  LDS R3, [UR4+0x270] ;  /* 0x00027004ff037984 */ /* 0x000f620008000800 */
[----:B-1----:R-:W-:Y:S01]  /*5830*/  IMAD.U32 R231, RZ, RZ, UR8 ;  /* 0x00000008ffe77e24 */ /* 0x002fe2000f8e00ff */
[----:B------:R-:W-:Y:S01]  /*5840*/  MOV R230, UR9 ;  /* 0x0000000900e67c02 */ /* 0x000fe20008000f00 */
[----:B------:R-:W1:Y:S01]  /*5850*/  LDCU.64 UR58, c[0x0][0x888] ;  /* 0x00011100ff3a77ac */ /* 0x000e620008000a00 */
[----:B--2---:R-:W-:Y:S01]  /*5860*/  IMAD.U32 R229, RZ, RZ, UR6 ;  /* 0x00000006ffe57e24 */ /* 0x004fe2000f8e00ff */
[----:B------:R-:W-:Y:S01]  /*5870*/  MOV R228, UR7 ;  /* 0x0000000700e47c02 */ /* 0x000fe20008000f00 */
[----:B------:R-:W2:Y:S01]  /*5880*/  LDCU.64 UR42, c[0x0][0xb28] ;  /* 0x00016500ff2a77ac */ /* 0x000ea20008000a00 */
[----:B------:R-:W1:Y:S01]  /*5890*/  LDCU.128 UR60, c[0x0][0xb10] ;  /* 0x00016200ff3c77ac */ /* 0x000e620008000c00 */
[----:B------:R-:W-:Y:S01]  /*58a0*/  UMOV UR46, URZ ;  /* 0x000000ff002e7c82 */ /* 0x000fe20008000000 */
[----:B------:R-:W-:Y:S01]  /*58b0*/  UMOV UR55, URZ ;  /* 0x000000ff00377c82 */ /* 0x000fe20008000000 */
[----:B------:R-:W-:Y:S01]  /*58c0*/  UMOV UR16, URZ ;  /* 0x000000ff00107c82 */ /* 0x000fe20008000000 */
[----:B------:R-:W-:Y:S01]  /*58d0*/  UMOV UR54, URZ ;  /* 0x000000ff00367c82 */ /* 0x000fe20008000000 */
[----:B------:R-:W-:Y:S01]  /*58e0*/  UMOV UR52, URZ ;  /* 0x000000ff00347c82 */ /* 0x000fe20008000000 */
[----:B-12345:R-:W-:-:S07]  /*58f0*/  IMAD.IADD R2, R3, 0x1, R2 ;  /* 0x0000000103027824 */ /* 0x03efce00078e0202 */
.L_x_118:
[----:B-1----:R-:W1:Y:S01]  /*5900*/  S2UR UR4, SR_CgaCtaId ;  /* 0x00000000000479c3 */ /* 0x002e620000008800 */
[----:B------:R-:W-:Y:S01]  /*5910*/  UMOV UR47, 0x400 ;  /* 0x00000400002f7882 */ /* 0x000fe20000000000 */
[----:B------:R-:W-:Y:S04]  /*5920*/  MOV R0, UR54 ;  /* 0x0000003600007c02 */ /* 0x000fe80008000f00 */
[----:B------:R-:W-:Y:S01]  /*5930*/  SHF.L.U32 R3, R0, 0x1f, RZ ;  /* 0x0000001f00037819 */ /* 0x000fe200000006ff */
[----:B-1----:R-:W-:Y:S04]  /*5940*/  ULEA UR47, UR4, UR47, 0x18 ;  /* 0x0000002f042f7291 */ /* 0x002fe8000f8ec0ff */
[----:B------:R-:W-:Y:S09]  /*5950*/  ULEA UR4, UR16, UR47, 0x3 ;  /* 0x0000002f10047291 */ /* 0x000ff2000f8e18ff */
[----:B------:R-:W1:Y:S02]  /*5960*/  SYNCS.PHASECHK.TRANS64.TRYWAIT P0, [UR4+0x1c0], R3 ;  /* 0x0001c003ff0075a7 */ /* 0x000e640008001104 */
[----:B-1----:R-:W-:Y:S05]  /*5970*/  @!P0 BRA `(.L_x_100) ;  /* 0x0000004800908947 */ /* 0x002fea0003800000 */
.L_x_195:
[----:B------:R-:W-:Y:S02]  /*5980*/  ULEA UR5, UR16, UR47, 0x4 ;  /* 0x0000002f10057291 */ /* 0x000fe4000f8e20ff */
[----:B------:R-:W-:Y:S04]  /*5990*/  UIADD3 UR4, UPT, UPT, UR4, 0x1d0, URZ ;  /* 0x000001d004047890 */ /* 0x000fe8000fffe0ff */
[----:B------:R-:W-:Y:S03]  /*59a0*/  UPRMT UR4, URZ, 0x654, UR4 ;  /* 0x00000654ff047896 */ /* 0x000fe60008000004 */
[----:B------:R-:W2:Y:S01]  /*59b0*/  LDS.128 R4, [UR5+0x250] ;  /* 0x00025005ff047984 */ /* 0x000ea20008000c00 */
[----:B------:R-:W-:Y:S01]  /*59c0*/  @!PT LDS RZ, [RZ] ;  /* 0x00000000fffff984 */ /* 0x000fe20000000800 */
[----:B------:R-:W-:Y:S01]  /*59d0*/  @!PT LDS RZ, [RZ] ;  /* 0x00000000fffff984 */ /* 0x000fe20000000800 */
[----:B------:R-:W-:Y:S01]  /*59e0*/  @!PT LDS RZ, [RZ] ;  /* 0x00000000fffff984 */ /* 0x000fe20000000800 */
[----:B------:R-:W-:Y:S01]  /*59f0*/  @!PT LDS RZ, [RZ] ;  /* 0x00000000fffff984 */ /* 0x000fe20000000800 */
[----:B------:R3:W-:Y:S07]  /*5a00*/  MEMBAR.ALL.CTA ;  /* 0x0000000000007992 */ /* 0x0007ee0000008000 */
[----:B---3--:R-:W3:Y:S02]  /*5a10*/  FENCE.VIEW.ASYNC.S ;  /* 0x00000000000073c6 */ /* 0x008ee40000000000 */
[----:B---3--:R-:W-:Y:S01]  /*5a20*/  SYNCS.ARRIVE.TRANS64.RED.A1T0 RZ, [UR4], RZ ;  /* 0x000000ffffff79a7 */ /* 0x008fe20008100404 */
[----:B--2---:R-:W-:Y:S11]  /*5a30*/  LOP3.LUT P0, RZ, R6, 0x1, RZ, 0xc0, !PT ;  /* 0x0000000106ff7812 */ /* 0x004ff6000780c0ff */
[----:B------:R-:W-:Y:S02]  /*5a40*/  @!UPT UIADD3 URZ, UPT, UPT, URZ, URZ, URZ ;  /* 0x000000fffffff290 */ /* 0x000fe4000fffe0ff */
[----:B------:R-:W-:Y:S01]  /*5a50*/  VOTEU.ANY UP0, P0 ;  /* 0x0000000000ff7886 */ /* 0x000fe20000000100 */
[----:B------:R-:W-:Y:S01]  /*5a60*/  PLOP3.LUT P3, PT, PT, PT, UP0, 0x80, 0x8 ;  /* 0x000000000008781c */ /* 0x000fe20003f6f008 */
[----:B------:R-:W-:Y:S01]  /*5a70*/  UP2UR UR53, UPR, URZ, 0x1 ;  /* 0x00000001ff357883 */ /* 0x000fe20008000000 */
[----:B------:R-:W-:Y:S02]  /*5a80*/  PLOP3.LUT P1, PT, PT, PT, UP0, 0x80, 0x8 ;  /* 0x000000000008781c */ /* 0x000fe40003f2f008 */
[----:B------:R-:W-:Y:S02]  /*5a90*/  PLOP3.LUT P2, PT, PT, PT, UP0, 0x80, 0x8 ;  /* 0x000000000008781c */ /* 0x000fe40003f4f008 */
[----:B------:R-:W-:Y:S01]  /*5aa0*/  PLOP3.LUT P0, PT, PT, PT, UP0, 0x80, 0x8 ;  /* 0x000000000008781c */ /* 0x000fe20003f0f008 */
[----:B------:R-:W-:Y:S06]  /*5ab0*/  UISETP.GE.AND UP0, UPT, UR41, 0x1, UPT ;  /* 0x000000012900788c */ /* 0x000fec000bf06270 */
[----:B-1----:R-:W-:Y:S02]  /*5ac0*/  @P3 MOV R3, R4 ;  /* 0x0000000400033202 */ /* 0x002fe40000000f00 */
[----:B------:R-:W-:Y:S02]  /*5ad0*/  @P1 LOP3.LUT R0, R5, 0xffff, RZ, 0xc0, !PT ;  /* 0x0000ffff05001812 */ /* 0x000fe400078ec0ff */
[----:B------:R-:W-:Y:S02]  /*5ae0*/  @P2 R2UR UR39, R3 ;  /* 0x00000000032722ca */ /* 0x000fe400000e0000 */
[----:B------:R-:W-:Y:S01]  /*5af0*/  @P0 R2UR UR38, R0 ;  /* 0x00000000002602ca */ /* 0x000fe200000e0000 */
[----:B------:R-:W-:Y:S03]  /*5b00*/  @!UPT UIADD3 URZ, UPT, UPT, URZ, URZ, URZ ;  /* 0x000000fffffff290 */ /* 0x000fe6000fffe0ff */
[----:B------:R-:W-:Y:S11]  /*5b10*/  BRA.U !UP0, `(.L_x_101) ;  /* 0x0000000108cc7547 */ /* 0x000ff6000b800000 */
[----:B------:R-:W1:Y:S01]  /*5b20*/  LDCU UR6, c[0x0][0xb20] ;  /* 0x00016400ff0677ac */ /* 0x000e620008000800 */
[----:B------:R-:W2:Y:S01]  /*5b30*/  LDCU UR7, c[0x0][0x370] ;  /* 0x00006e00ff0777ac */ /* 0x000ea20008000800 */
[----:B------:R-:W3:Y:S01]  /*5b40*/  LDCU UR4, c[0x0][0x374] ;  /* 0x00006e80ff0477ac */ /* 0x000ee20008000800 */
[----:B------:R-:W-:Y:S02]  /*5b50*/  UISETP.NE.AND UP0, UPT, UR62, 0x1, UPT ;  /* 0x000000013e00788c */ /* 0x000fe4000bf05270 */
[----:B------:R-:W-:Y:S02]  /*5b60*/  UIMAD.WIDE.U32 UR10, UR38, UR63, URZ ;  /* 0x0000003f260a72a5 */ /* 0x000fe4000f8e00ff */
[----:B------:R-:W-:Y:S02]  /*5b70*/  UISETP.NE.AND UP1, UPT, UR44, 0x1, UPT ;  /* 0x000000012c00788c */ /* 0x000fe4000bf25270 */
[----:B------:R-:W-:Y:S02]  /*5b80*/  UISETP.NE.AND UP2, UPT, UR41, 0x1, UPT ;  /* 0x000000012900788c */ /* 0x000fe4000bf45270 */
[----:B------:R-:W-:Y:S02]  /*5b90*/  UIMAD.WIDE.U32 UR14, UR39, UR60, URZ ;  /* 0x0000003c270e72a5 */ /* 0x000fe4000f8e00ff */
[----:B--2---:R-:W-:Y:S02]  /*5ba0*/  UIMAD.WIDE.U32 UR12, UR7, UR60, URZ ;  /* 0x0000003c070c72a5 */ /* 0x004fe4000f8e00ff */
[----:B---3--:R-:W-:Y:S07]  /*5bb0*/  UIMAD.WIDE.U32 UR8, UR4, UR63, URZ ;  /* 0x0000003f040872a5 */ /* 0x008fee000f8e00ff */
[----:B------:R-:W-:Y:S02]  /*5bc0*/  UMOV UR5, UR9 ;  /* 0x0000000900057c82 */ /* 0x000fe40008000000 */
[----:B-1----:R-:W-:Y:S03]  /*5bd0*/  @UP0 USHF.R.U32.HI UR4, URZ, UR6, UR5 ;  /* 0x00000006ff040299 */ /* 0x002fe60008011605 */
[----:B------:R-:W-:Y:S01]  /*5be0*/  UMOV UR5, UR11 ;  /* 0x0000000b00057c82 */ /* 0x000fe20008000000 */
[----:B------:R-:W-:Y:S02]  /*5bf0*/  UIMAD.WIDE.U32 UR8, UR4, UR42, URZ ;  /* 0x0000002a040872a5 */ /* 0x000fe4000f8e00ff */
[----:B------:R-:W-:Y:S03]  /*5c00*/  USHF.R.U32.HI UR6, URZ, UR6, UR5 ;  /* 0x00000006ff067299 */ /* 0x000fe60008011605 */
[----:B------:R-:W-:Y:S01]  /*5c10*/  UMOV UR5, UR13 ;  /* 0x0000000d00057c82 */ /* 0x000fe20008000000 */
[----:B------:R-:W-:Y:S02]  /*5c20*/  USEL UR6, UR38, UR6, !UP0 ;  /* 0x0000000626067287 */ /* 0x000fe4000c000000 */
[----:B------:R-:W-:Y:S01]  /*5c30*/  @UP1 USHF.R.U32.HI UR7, URZ, UR61, UR5 ;  /* 0x0000003dff071299 */ /* 0x000fe20008011605 */
[----:B------:R-:W-:Y:S02]  /*5c40*/  UMOV UR8, UR9 ;  /* 0x0000000900087c82 */ /* 0x000fe40008000000 */
[----:B------:R-:W-:Y:S01]  /*5c50*/  UMOV UR5, UR15 ;  /* 0x0000000f00057c82 */ /* 0x000fe20008000000 */
[----:B------:R-:W-:Y:S02]  /*5c60*/  UIMAD.WIDE.U32 UR10, UR7, UR42, URZ ;  /* 0x0000002a070a72a5 */ /* 0x000fe4000f8e00ff */
[----:B------:R-:W-:Y:S02]  /*5c70*/  @UP2 USHF.R.U32.HI UR4, URZ, UR43, UR8 ;  /* 0x0000002bff042299 */ /* 0x000fe40008011608 */
[----:B------:R-:W-:Y:S02]  /*5c80*/  USHF.R.U32.HI UR5, URZ, UR61, UR5 ;  /* 0x0000003dff057299 */ /* 0x000fe40008011605 */
[----:B------:R-:W-:Y:S02]  /*5c90*/  UIMAD UR4, UR41, UR4, URZ ;  /* 0x00000004290472a4 */ /* 0x000fe4000f8e02ff */
[----:B------:R-:W-:Y:S02]  /*5ca0*/  USEL UR5, UR39, UR5, !UP1 ;  /* 0x0000000527057287 */ /* 0x000fe4000c800000 */
[----:B------:R-:W-:Y:S01]  /*5cb0*/  UISETP.GE.AND UP0, UPT, UR6, UR4, UPT ;  /* 0x000000040600728c */ /* 0x000fe2000bf06270 */
[----:B------:R-:W-:Y:S02]  /*5cc0*/  UMOV UR10, UR11 ;  /* 0x0000000b000a7c82 */ /* 0x000fe40008000000 */
[----:B------:R-:W-:Y:S02]  /*5cd0*/  @UP2 USHF.R.U32.HI UR7, URZ, UR43, UR10 ;  /* 0x0000002bff072299 */ /* 0x000fe4000801160a */
[----:B------:R-:W-:Y:S02]  /*5ce0*/  UIMAD.WIDE.U32 UR10, UR6, UR42, URZ ;  /* 0x0000002a060a72a5 */ /* 0x000fe4000f8e00ff */
[----:B------:R-:W-:Y:S04]  /*5cf0*/  UIMAD UR8, UR41, UR7, URZ ;  /* 0x00000007290872a4 */ /* 0x000fe8000f8e02ff */
[----:B------:R-:W-:Y:S02]  /*5d00*/  UISETP.GE.OR UP0, UPT, UR5, UR8, UP0 ;  /* 0x000000080500728c */ /* 0x000fe40008706670 */
[----:B------:R-:W-:Y:S02]  /*5d10*/  UIMAD.WIDE.U32 UR8, UR5, UR42, URZ ;  /* 0x0000002a050872a5 */ /* 0x000fe4000f8e00ff */
[----:B------:R-:W-:Y:S01]  /*5d20*/  UIADD3 UR8, UPT, UPT, -UR5, URZ, URZ ;  /* 0x000000ff05087290 */ /* 0x000fe2000fffe1ff */
[----:B------:R-:W-:Y:S02]  /*5d30*/  UMOV UR4, UR11 ;  /* 0x0000000b00047c82 */ /* 0x000fe40008000000 */
[----:B------:R-:W-:Y:S04]  /*5d40*/  USHF.R.U32.HI UR4, URZ, UR43, UR4 ;  /* 0x0000002bff047299 */ /* 0x000fe80008011604 */
[----:B------:R-:W-:Y:S03]  /*5d50*/  USEL UR11, UR6, UR4, !UP2 ;  /* 0x00000004060b7287 */ /* 0x000fe6000d000000 */
[----:B------:R-:W-:Y:S01]  /*5d60*/  @!UP0 UMOV UR4, UR9 ;  /* 0x0000000900048c82 */ /* 0x000fe20008000000 */
[----:B------:R-:W-:Y:S02]  /*5d70*/  UIADD3 UR10, UPT, UPT, -UR11, URZ, URZ ;  /* 0x000000ff0b0a7290 */ /* 0x000fe4000fffe1ff */
[----:B------:R-:W-:Y:S02]  /*5d80*/  @!UP0 USHF.R.U32.HI UR4, URZ, UR43, UR4 ;  /* 0x0000002bff048299 */ /* 0x000fe40008011604 */
[----:B------:R-:W-:Y:S02]  /*5d90*/  UIMAD UR10, UR41, UR10, UR6 ;  /* 0x0000000a290a72a4 */ /* 0x000fe4000f8e0206 */
[----:B------:R-:W-:Y:S02]  /*5da0*/  @!UP0 USEL UR4, UR5, UR4, !UP2 ;  /* 0x0000000405048287 */ /* 0x000fe4000d000000 */
[----:B------:R-:W-:Y:S02]  /*5db0*/  UIADD3 UR9, UPT, UPT, -UR6, URZ, URZ ;  /* 0x000000ff06097290 */ /* 0x000fe4000fffe1ff */
[----:B------:R-:W-:Y:S02]  /*5dc0*/  @!UP0 UIMAD UR10, UR7, UR10, UR4 ;  /* 0x0000000a070a82a4 */ /* 0x000fe4000f8e0204 */
[----:B------:R-:W-:Y:S02]  /*5dd0*/  @!UP0 UIADD3 UR11, UPT, UPT, UR11, -UR4, URZ ;  /* 0x800000040b0b8290 */ /* 0x000fe4000fffe0ff */
[----:B------:R-:W-:Y:S02]  /*5de0*/  UIMAD UR7, UR44, UR8, UR39 ;  /* 0x000000082c0772a4 */ /* 0x000fe4000f8e0227 */
[----:B------:R-:W-:Y:S02]  /*5df0*/  @!UP0 UIMAD UR6, UR11, UR41, UR5 ;  /* 0x000000290b0682a4 */ /* 0x000fe4000f8e0205 */
[----:B------:R-:W-:Y:S01]  /*5e00*/  UIMAD UR4, UR62, UR9, UR38 ;  /* 0x000000093e0472a4 */ /* 0x000fe2000f8e0226 */
[----:B------:R-:W-:Y:S02]  /*5e10*/  @!UP0 UMOV UR5, UR10 ;  /* 0x0000000a00058c82 */ /* 0x000fe40008000000 */
[----:B------:R-:W-:Y:S02]  /*5e20*/  UIMAD UR39, UR5, UR44, UR7 ;  /* 0x0000002c052772a4 */ /* 0x000fe4000f8e0207 */
[----:B------:R-:W-:Y:S11]  /*5e30*/  UIMAD UR38, UR6, UR62, UR4 ;  /* 0x0000003e062672a4 */ /* 0x000ff6000f8e0204 */
[----:B------:R-:W-:Y:S01]  /*5e40*/  @!UPT UIADD3 URZ, UPT, UPT, URZ, URZ, URZ ;  /* 0x000000fffffff290 */ /* 0x000fe2000fffe0ff */
.L_x_101:
[----:B------:R-:W-:Y:S01]  /*5e50*/  UISETP.NE.AND UP0, UPT, UR40, 0x1, UPT ;  /* 0x000000012800788c */ /* 0x000fe2000bf05270 */
[----:B------:R-:W-:Y:S01]  /*5e60*/  R2UR UR17, R231 ;  /* 0x00000000e71172ca */ /* 0x000fe200000e0000 */
[----:B------:R-:W-:Y:S01]  /*5e70*/  UIADD3 UR51, UPT, UPT, UR16, 0x1, URZ ;  /* 0x0000000110337890 */ /* 0x000fe2000fffe0ff */
[----:B------:R-:W-:Y:S08]  /*5e80*/  R2UR UR11, R230 ;  /* 0x00000000e60b72ca */ /* 0x000ff000000e0000 */
[----:B------:R-:W1:Y:S01]  /*5e90*/  @!UP0 LDCU.128 UR12, c[0x0][0xb10] ;  /* 0x00016200ff0c87ac */ /* 0x000e620008000c00 */
[----:B------:R-:W2:Y:S01]  /*5ea0*/  @!UP0 LDCU UR5, c[0x0][0xb0c] ;  /* 0x00016180ff0587ac */ /* 0x000ea20008000800 */
[----:B------:R-:W3:Y:S01]  /*5eb0*/  @!UP0 LDCU UR10, c[0x0][0xb20] ;  /* 0x00016400ff0a87ac */ /* 0x000ee20008000800 */
[----:B------:R-:W-:Y:S02]  /*5ec0*/  UISETP.NE.U32.AND UP3, UPT, UR17, URZ, UPT ;  /* 0x000000ff1100728c */ /* 0x000fe4000bf65070 */
[----:B-1----:R-:W-:Y:S02]  /*5ed0*/  UIMAD.WIDE.U32 UR8, UR39, UR12, URZ ;  /* 0x0000000c270872a5 */ /* 0x002fe4000f8e00ff */
[----:B------:R-:W-:Y:S02]  /*5ee0*/  UIMAD.WIDE.U32 UR6, UR38, UR15, URZ ;  /* 0x0000000f260672a5 */ /* 0x000fe4000f8e00ff */
[----:B------:R-:W-:Y:S02]  /*5ef0*/  @!UP0 UISETP.NE.AND UP1, UPT, UR14, 0x1, UPT ;  /* 0x000000010e00888c */ /* 0x000fe4000bf25270 */
[----:B------:R-:W-:Y:S02]  /*5f00*/  UISETP.NE.AND.EX UP3, UPT, UR11, URZ, UPT, UP3 ;  /* 0x000000ff0b00728c */ /* 0x000fe4000bf65330 */
[----:B--2---:R-:W-:Y:S01]  /*5f10*/  @!UP0 UISETP.NE.AND UP2, UPT, UR5, 0x1, UPT ;  /* 0x000000010500888c */ /* 0x004fe2000bf45270 */
[----:B------:R-:W-:Y:S01]  /*5f20*/  @!UP0 UMOV UR4, UR9 ;  /* 0x0000000900048c82 */ /* 0x000fe20008000000 */
[----:B------:R-:W-:Y:S01]  /*5f30*/  @!UP0 UMOV UR6, UR7 ;  /* 0x0000000700068c82 */ /* 0x000fe20008000000 */
[----:B------:R-:W-:Y:S02]  /*5f40*/  @!UP0 USHF.R.U32.HI UR4, URZ, UR13, UR4 ;  /* 0x0000000dff048299 */ /* 0x000fe40008011604 */
[----:B---3--:R-:W-:Y:S02]  /*5f50*/  @!UP0 USHF.R.U32.HI UR6, URZ, UR10, UR6 ;  /* 0x0000000aff068299 */ /* 0x008fe40008011606 */
[----:B------:R-:W-:Y:S02]  /*5f60*/  @!UP0 USEL UR7, UR39, UR4, !UP2 ;  /* 0x0000000427078287 */ /* 0x000fe4000d000000 */
[----:B------:R-:W-:Y:S04]  /*5f70*/  @!UP0 USEL UR6, UR38, UR6, !UP1 ;  /* 0x0000000626068287 */ /* 0x000fe8000c800000 */
[----:B------:R-:W-:Y:S02]  /*5f80*/  @!UP0 UIADD3 UR4, UPT, UPT, -UR7, UR6, URZ ;  /* 0x0000000607048290 */ /* 0x000fe4000fffe1ff */
[----:B------:R-:W-:Y:S02]  /*5f90*/  @!UP0 UIADD3 UR6, UPT, UPT, UR7, -UR6, URZ ;  /* 0x8000000607068290 */ /* 0x000fe4000fffe0ff */
[----:B------:R-:W-:Y:S02]  /*5fa0*/  @!UP0 UIMAD UR39, UR4, UR5, UR39 ;  /* 0x00000005042782a4 */ /* 0x000fe4000f8e0227 */
[----:B------:R-:W-:Y:S01]  /*5fb0*/  @!UP0 UIMAD UR38, UR6, UR14, UR38 ;  /* 0x0000000e062682a4 */ /* 0x000fe2000f8e0226 */
[----:B------:R-:W-:Y:S11]  /*5fc0*/  BRA.U !UP3, `(.L_x_102) ;  /* 0x000000010b407547 */ /* 0x000ff6000b800000 */
[----:B------:R-:W-:Y:S01]  /*5fd0*/  UISETP.NE.U32.AND UP0, UPT, UR58, URZ, UPT ;  /* 0x000000ff3a00728c */ /* 0x000fe2000bf05070 */
[----:B------:R-:W-:Y:S01]  /*5fe0*/  R2UR UR6, R231 ;  /* 0x00000000e70672ca */ /* 0x000fe200000e0000 */
[----:B------:R-:W1:Y:S01]  /*5ff0*/  LDCU.64 UR8, c[0x0][0x358] ;  /* 0x00006b00ff0877ac */ /* 0x000e620008000a00 */
[----:B------:R-:W-:Y:S01]  /*6000*/  IMAD.MOV.U32 R226, RZ, RZ, 0x1 ;  /* 0x00000001ffe27424 */ /* 0x000fe200078e00ff */
[----:B------:R-:W-:Y:S06]  /*6010*/  UISETP.NE.AND.EX UP0, UPT, UR59, URZ, UPT, UP0 ;  /* 0x000000ff3b00728c */ /* 0x000fec000bf05300 */
[----:B------:R-:W-:Y:S05]  /*6020*/  PLOP3.LUT P0, PT, PT, PT, UP0, 0x80, 0x8 ;  /* 0x000000000008781c */ /* 0x000fea0003f0f008 */
[----:B------:R-:W2:Y:S01]  /*6030*/  @UP0 LDCU.64 UR4, c[0x0][0x888] ;  /* 0x00011100ff0407ac */ /* 0x000ea20008000a00 */
[----:B------:R-:W-:Y:S04]  /*6040*/  @UP0 UIMAD UR6, UR36, UR6, URZ ;  /* 0x00000006240602a4 */ /* 0x000fe8000f8e02ff */
[----:B--2---:R-:W-:Y:S06]  /*6050*/  @UP0 UIMAD.WIDE UR4, UR6, 0x4, UR4 ;  /* 0x00000004060408a5 */ /* 0x004fec000f8e0204 */
[----:B------:R-:W-:Y:S02]  /*6060*/  IMAD.U32 R8, RZ, RZ, UR4 ;  /* 0x00000004ff087e24 */ /* 0x000fe4000f8e00ff */
[----:B------:R-:W-:Y:S05]  /*6070*/  IMAD.U32 R9, RZ, RZ, UR5 ;  /* 0x00000005ff097e24 */ /* 0x000fea000f8e00ff */
[----:B-1----:R-:W2:Y:S02]  /*6080*/  @P0 LDG.E R0, desc[UR8][R8.64] ;  /* 0x0000000808000981 */ /* 0x002ea4000c1e1900 */
[----:B--2---:R-:W-:Y:S01]  /*6090*/  @P0 R2UR UR45, R0 ;  /* 0x00000000002d02ca */ /* 0x004fe200000e0000 */
[----:B------:R-:W-:Y:S05]  /*60a0*/  IMAD.MOV.U32 R0, RZ, RZ, 0x1 ;  /* 0x00000001ff007424 */ /* 0x000fea00078e00ff */
[----:B------:R-:W-:Y:S08]  /*60b0*/  @!P0 PRMT R226, R0, 0x7610, R226 ;  /* 0x0000761000e28816 */ /* 0x000ff000000000e2 */
[----:B------:R-:W1:Y:S02]  /*60c0*/  @!UP0 LDCU UR45, c[0x0][0x880] ;  /* 0x00011000ff2d87ac */ /* 0x000e640008000800 */
.L_x_102:
[----:B------:R-:W-:Y:S01]  /*60d0*/  UISETP.NE.AND UP1, UPT, UR56, URZ, UPT ;  /* 0x000000ff3800728c */ /* 0x000fe2000bf25270 */
[----:B------:R-:W-:Y:S02]  /*60e0*/  R2UR UR5, R229 ;  /* 0x00000000e50572ca */ /* 0x000fe400000e0000 */
[----:B------:R-:W-:Y:S03]  /*60f0*/  R2UR UR4, R228 ;  /* 0x00000000e40472ca */ /* 0x000fe600000e0000 */
[----:B------:R-:W-:Y:S08]  /*6100*/  PLOP3.LUT P2, PT, PT, PT, UP1, 0x80, 0x8 ;  /* 0x000000000008781c */ /* 0x000ff00003f4f018 */
[----:B------:R-:W-:Y:S04]  /*6110*/  UISETP.NE.U32.AND UP0, UPT, UR5, URZ, UPT ;  /* 0x000000ff0500728c */ /* 0x000fe8000bf05070 */
[----:B------:R-:W-:Y:S09]  /*6120*/  UISETP.NE.AND.EX UP0, UPT, UR4, URZ, UPT, UP0 ;  /* 0x000000ff0400728c */ /* 0x000ff2000bf05300 */
[----:B------:R-:W-:Y:S05]  /*6130*/  BRA.U !UP0, `(.L_x_103) ;  /* 0x00000001083c7547 */ /* 0x000fea000b800000 */
[----:B------:R-:W2:Y:S01]  /*6140*/  LDCU.64 UR4, c[0x0][0x8a8] ;  /* 0x00011500ff0477ac */ /* 0x000ea20008000a00 */
[----:B------:R-:W-:Y:S01]  /*6150*/  R2UR UR6, R229 ;  /* 0x00000000e50672ca */ /* 0x000fe200000e0000 */
[----:B------:R-:W3:Y:S01]  /*6160*/  LDCU.64 UR8, c[0x0][0x358] ;  /* 0x00006b00ff0877ac */ /* 0x000ee20008000a00 */
[----:B--2---:R-:W-:Y:S04]  /*6170*/  UISETP.NE.U32.AND UP0, UPT, UR4, URZ, UPT ;  /* 0x000000ff0400728c */ /* 0x004fe8000bf05070 */
[----:B------:R-:W-:Y:S06]  /*6180*/  UISETP.NE.AND.EX UP0, UPT, UR5, URZ, UPT, UP0 ;  /* 0x000000ff0500728c */ /* 0x000fec000bf05300 */
[----:B------:R-:W-:Y:S05]  /*6190*/  PLOP3.LUT P0, PT, PT, PT, UP0, 0x80, 0x8 ;  /* 0x000000000008781c */ /* 0x000fea0003f0f008 */
[----:B------:R-:W2:Y:S01]  /*61a0*/  @UP0 LDCU.64 UR4, c[0x0][0x8a8] ;  /* 0x00011500ff0407ac */ /* 0x000ea20008000a00 */
[----:B------:R-:W-:Y:S04]  /*61b0*/  @UP0 UIMAD UR6, UR36, UR6, URZ ;  /* 0x00000006240602a4 */ /* 0x000fe8000f8e02ff */
[----:B--2---:R-:W-:Y:S06]  /*61c0*/  @UP0 UIMAD.WIDE UR4, UR6, 0x4, UR4 ;  /* 0x00000004060408a5 */ /* 0x004fec000f8e0204 */
[----:B------:R-:W-:Y:S02]  /*61d0*/  IMAD.U32 R8, RZ, RZ, UR4 ;  /* 0x00000004ff087e24 */ /* 0x000fe4000f8e00ff */
[----:B------:R-:W-:Y:S05]  /*61e0*/  IMAD.U32 R9, RZ, RZ, UR5 ;  /* 0x00000005ff097e24 */ /* 0x000fea000f8e00ff */
[----:B---3--:R-:W2:Y:S02]  /*61f0*/  @P0 LDG.E R0, desc[UR8][R8.64] ;  /* 0x0000000808000981 */ /* 0x008ea4000c1e1900 */
[----:B--2---:R-:W-:Y:S11]  /*6200*/  @P0 R2UR UR37, R0 ;  /* 0x00000000002502ca */ /* 0x004ff600000e0000 */
[----:B------:R-:W-:Y:S03]  /*6210*/  @!UPT UIADD3 URZ, UPT, UPT, URZ, URZ, URZ ;  /* 0x000000fffffff290 */ /* 0x000fe6000fffe0ff */
[----:B------:R-:W2:Y:S02]  /*6220*/  @!UP0 LDCU UR37, c[0x0][0x8a0] ;  /* 0x00011400ff2587ac */ /* 0x000ea40008000800 */
.L_x_103:
[----:B------:R-:W-:Y:S01]  /*6230*/  UISETP.NE.AND UP5, UPT, UR56, URZ, UPT ;  /* 0x000000ff3800728c */ /* 0x000fe2000bfa5270 */
[----:B-1----:R-:W-:Y:S01]  /*6240*/  @P2 FSETP.NEU.AND P1, PT, RZ, UR45, PT ;  /* 0x0000002dff002c0b */ /* 0x002fe2000bf2d000 */
[----:B------:R-:W-:Y:S01]  /*6250*/  UPLOP3.LUT UP2, UPT, UPT, UPT, UPT, 0x40, 0x4 ;  /* 0x000000000004789c */ /* 0x000fe20003f4e870 */
[----:B------:R-:W-:Y:S01]  /*6260*/  @P2 LOP3.LUT P0, RZ, R226, 0xff, RZ, 0xc0, !PT ;  /* 0x000000ffe2ff2812 */ /* 0x000fe2000780c0ff */
[----:B------:R-:W-:Y:S01]  /*6270*/  IMAD.U32 R3, RZ, RZ, UR52 ;  /* 0x00000034ff037e24 */ /* 0x000fe2000f8e00ff */
[----:B------:R-:W-:Y:S01]  /*6280*/  ULEA UR48, UR46, UR47, 0x3 ;  /* 0x0000002f2e307291 */ /* 0x000fe2000f8e18ff */
[----:B------:R-:W-:Y:S01]  /*6290*/  CS2R R222, SRZ ;  /* 0x0000000000de7805 */ /* 0x000fe2000001ff00 */
[----:B------:R-:W-:Y:S01]  /*62a0*/  UISETP.NE.AND UP4, UPT, UR53, URZ, UPT ;  /* 0x000000ff3500728c */ /* 0x000fe2000bf85270 */
[----:B------:R-:W-:Y:S02]  /*62b0*/  CS2R R220, SRZ ;  /* 0x0000000000dc7805 */ /* 0x000fe4000001ff00 */
[----:B------:R-:W-:Y:S02]  /*62c0*/  CS2R R206, SRZ ;  /* 0x0000000000ce7805 */ /* 0x000fe4000001ff00 */
[----:B------:R-:W-:Y:S01]  /*62d0*/  CS2R R204, SRZ ;  /* 0x0000000000cc7805 */ /* 0x000fe2000001ff00 */
[----:B------:R-:W1:Y:S01]  /*62e0*/  @UP5 LDCU.64 UR4, c[0x0][0x888] ;  /* 0x00011100ff0457ac */ /* 0x000e620008000a00 */
[----:B------:R-:W-:Y:S02]  /*62f0*/  CS2R R190, SRZ ;  /* 0x0000000000be7805 */ /* 0x000fe4000001ff00 */
[----:B------:R-:W-:Y:S02]  /*6300*/  CS2R R188, SRZ ;  /* 0x0000000000bc7805 */ /* 0x000fe4000001ff00 */
[----:B------:R-:W-:Y:S02]  /*6310*/  CS2R R174, SRZ ;  /* 0x0000000000ae7805 */ /* 0x000fe4000001ff00 */
[----:B------:R-:W-:Y:S02]  /*6320*/  CS2R R172, SRZ ;  /* 0x0000000000ac7805 */ /* 0x000fe4000001ff00 */
[----:B------:R-:W-:Y:S01]  /*6330*/  CS2R R158, SRZ ;  /* 0x00000000009e7805 */ /* 0x000fe2000001ff00 */
[----:B------:R-:W-:Y:S01]  /*6340*/  @UP5 UPLOP3.LUT UP2, UPT, UPT, UPT, UP3, 0x80, 0x8 ;  /* 0x000000000008589c */ /* 0x000fe20003f4f030 */
[----:B------:R-:W-:Y:S02]  /*6350*/  CS2R R156, SRZ ;  /* 0x00000000009c7805 */ /* 0x000fe4000001ff00 */
[----:B------:R-:W-:Y:S02]  /*6360*/  CS2R R142, SRZ ;  /* 0x00000000008e7805 */ /* 0x000fe4000001ff00 */
[----:B------:R-:W-:Y:S02]  /*6370*/  CS2R R140, SRZ ;  /* 0x00000000008c7805 */ /* 0x000fe4000001ff00 */
[----:B------:R-:W-:Y:S02]  /*6380*/  CS2R R130, SRZ ;  /* 0x0000000000827805 */ /* 0x000fe4000001ff00 */
[----:B------:R-:W-:Y:S01]  /*6390*/  CS2R R128, SRZ ;  /* 0x0000000000807805 */ /* 0x000fe2000001ff00 */
[----:B-1----:R-:W-:Y:S04]  /*63a0*/  @UP5 UISETP.NE.U32.AND UP0, UPT, UR4, URZ, UPT ;  /* 0x000000ff0400528c */ /* 0x002fe8000bf05070 */
[----:B------:R-:W-:Y:S03]  /*63b0*/  @UP5 UISETP.NE.AND.EX UP1, UPT, UR5, URZ, UPT, UP0 ;  /* 0x000000ff0500528c */ /* 0x000fe6000bf25300 */
[----:B------:R-:W-:Y:S01]  /*63c0*/  @P2 VOTEU.ANY UP0, P1 ;  /* 0x0000000000ff2886 */ /* 0x000fe20000800100 */
[----:B------:R-:W-:Y:S01]  /*63d0*/  @UP5 USEL UR4, URZ, 0xffffffff, UP0 ;  /* 0xffffffffff045887 */ /* 0x000fe20008000000 */
[----:B------:R-:W-:Y:S01]  /*63e0*/  PLOP3.LUT P1, PT, PT, PT, UP4, 0x80, 0x8 ;  /* 0x000000000008781c */ /* 0x000fe20003f2f048 */
[----:B------:R-:W-:Y:S01]  /*63f0*/  @UP5 USEL UR5, URZ, 0xffffffff, UP1 ;  /* 0xffffffffff055887 */ /* 0x000fe20008800000 */
[----:B------:R-:W-:Y:S01]  /*6400*/  @P2 VOTEU.ANY UP0, P0 ;  /* 0x0000000000ff2886 */ /* 0x000fe20000000100 */
[----:B------:R-:W-:Y:S02]  /*6410*/  PLOP3.LUT P0, PT, PT, PT, UP4, 0x80, 0x8 ;  /* 0x000000000008781c */ /* 0x000fe40003f0f048 */
[----:B------:R-:W-:Y:S04]  /*6420*/  @UP2 USEL UR4, UR5, UR4, !UP0 ;  /* 0x0000000405042287 */ /* 0x000fe8000c000000 */
[----:B------:R-:W-:Y:S04]  /*6430*/  @UP5 ULOP3.LUT UR4, UR4, 0x1, URZ, 0xc0, !UPT ;  /* 0x0000000104045892 */ /* 0x000fe8000f8ec0ff */
[----:B------:R-:W-:Y:S01]  /*6440*/  UISETP.NE.U32.OR UP0, UPT, UR4, 0x1, !UP5 ;  /* 0x000000010400788c */ /* 0x000fe2000ef05470 */
[----:B------:R-:W-:Y:S02]  /*6450*/  @P1 SHF.R.U32.HI R4, RZ, 0x10, R5 ;  /* 0x00000010ff041819 */ /* 0x000fe40000011605 */
[----:B------:R-:W-:Y:S02]  /*6460*/  PLOP3.LUT P1, PT, PT, PT, PT, 0x8, 0x80 ;  /* 0x000000000080781c */ /* 0x000fe40003f2e170 */
[----:B------:R-:W-:Y:S02]  /*6470*/  @P0 R2UR UR57, R4 ;  /* 0x00000000043902ca */ /* 0x000fe400000e0000 */
[----:B------:R-:W-:Y:S11]  /*6480*/  PLOP3.LUT P2, PT, PT, PT, UP0, 0x80, 0x8 ;  /* 0x000000000008781c */ /* 0x000ff60003f4f008 */
[----:B------:R-:W-:Y:S02]  /*6490*/  @!UPT UIADD3 URZ, UPT, UPT, URZ, URZ, URZ ;  /* 0x000000fffffff290 */ /* 0x000fe4000fffe0ff */
[----:B------:R-:W-:Y:S01]  /*64a0*/  @P2 SHF.L.U32 R8, R3, 0x1f, RZ ;  /* 0x0000001f03082819 */ /* 0x000fe200000006ff */
[----:B------:R-:W-:Y:S03]  /*64b0*/  IMAD.U32 R3, RZ, RZ, UR55 ;  /* 0x00000037ff037e24 */ /* 0x000fe6000f8e00ff */
[----:B------:R-:W1:Y:S02]  /*64c0*/  @P2 SYNCS.PHASECHK.TRANS64.TRYWAIT P4, [UR47+0x1a0], R8 ;  /* 0x0001a008ff0025a7 */ /* 0x000e64000808112f */
[----:B------:R-:W-:Y:S04]  /*64d0*/  SHF.L.U32 R0, R3, 0x1f, RZ ;  /* 0x0000001f03007819 */ /* 0x000fe800000006ff */
[----:B------:R3:W4:Y:S01]  /*64e0*/  SYNCS.PHASECHK.TRANS64.TRYWAIT P3, [UR48+0x1e0], R0 ;  /* 0x0001e000ff0075a7 */ /* 0x0007220008061130 */
[----:B-1----:R-:W-:Y:S01]  /*64f0*/  @P2 PLOP3.LUT P1, PT, P4, PT, PT, 0x8, 0x80 ;  /* 0x000000000080281c */ /* 0x002fe2000272e170 */
[----:B------:R-:W-:Y:S01]  /*6500*/  @!UPT UIADD3 URZ, UPT, UPT, URZ, URZ, URZ ;  /* 0x000000fffffff290 */ /* 0x000fe2000fffe0ff */
[----:B---3--:R-:W-:Y:S11]  /*6510*/  BRA.U !UP0, `(.L_x_104) ;  /* 0x0000000108d47547 */ /* 0x008ff6000b800000 */
[----:B------:R-:W-:Y:S02]  /*6520*/  FSETP.NEU.AND P2, PT, RZ, UR45, PT ;  /* 0x0000002dff007c0b */ /* 0x000fe4000bf4d000 */
[----:B------:R-:W-:Y:S01]  /*6530*/  LOP3.LUT P0, RZ, R226, 0xff, RZ, 0xc0, !PT ;  /* 0x000000ffe2ff7812 */ /* 0x000fe2000780c0ff */
[----:B------:R-:W-:Y:S01]  /*6540*/  @!UPT UIADD3 URZ, UPT, UPT, URZ, URZ, URZ ;  /* 0x000000fffffff290 */ /* 0x000fe2000fffe0ff */
[----:B------:R-:W-:Y:S11]  /*6550*/  @!P1 BRA `(.L_x_105) ;  /* 0x0000000000109947 */ /* 0x000ff60003800000 */
[----:B------:R-:W-:Y:S04]  /*6560*/  MOV R3, UR52 ;  /* 0x0000003400037c02 */ /* 0x000fe80008000f00 */
[----:B------:R-:W-:Y:S04]  /*6570*/  SHF.L.U32 R4, R3, 0x1f, RZ ;  /* 0x0000001f03047819 */ /* 0x000fe800000006ff */
[----:B------:R-:W1:Y:S02]  /*6580*/  SYNCS.PHASECHK.TRANS64.TRYWAIT P1, [UR47+0x1a0], R4 ;  /* 0x0001a004ff0075a7 */ /* 0x000e64000802112f */
[----:B-1----:R-:W-:Y:S05]  /*6590*/  @!P1 BRA `(.L_x_106) ;  /* 0x0000003c00a09947 */ /* 0x002fea0003800000 */
.L_x_105:
[----:B------:R-:W-:Y:S01]  /*65a0*/  UISETP.NE.U32.AND UP0, UPT, UR58, URZ, UPT ;  /* 0x000000ff3a00728c */ /* 0x000fe2000bf05070 */
[----:B------:R-:W-:Y:S01]  /*65b0*/  CS2R R130, SRZ ;  /* 0x0000000000827805 */ /* 0x000fe2000001ff00 */
[----:B------:R-:W-:Y:S01]  /*65c0*/  VOTEU.ANY UP1, P2 ;  /* 0x0000000000ff7886 */ /* 0x000fe20001020100 */
[----:B------:R-:W-:Y:S01]  /*65d0*/  USEL UR4, URZ, 0xffffffff, UP1 ;  /* 0xffffffffff047887 */ /* 0x000fe20008800000 */
[----:B------:R-:W-:Y:S01]  /*65e0*/  CS2R R128, SRZ ;  /* 0x0000000000807805 */ /* 0x000fe2000001ff00 */
[----:B------:R-:W-:Y:S01]  /*65f0*/  UISETP.NE.AND.EX UP0, UPT, UR59, URZ, UPT, UP0 ;  /* 0x000000ff3b00728c */ /* 0x000fe2000bf05300 */
[----:B------:R-:W-:Y:S02]  /*6600*/  CS2R R142, SRZ ;  /* 0x00000000008e7805 */ /* 0x000fe4000001ff00 */
[----:B------:R-:W-:Y:S02]  /*6610*/  CS2R R140, SRZ ;  /* 0x00000000008c7805 */ /* 0x000fe4000001ff00 */
[----:B------:R-:W-:Y:S01]  /*6620*/  CS2R R158, SRZ ;  /* 0x00000000009e7805 */ /* 0x000fe2000001ff00 */
[----:B------:R-:W-:Y:S01]  /*6630*/  USEL UR5, URZ, 0xffffffff, UP0 ;  /* 0xffffffffff057887 */ /* 0x000fe20008000000 */
[----:B------:R-:W-:Y:S02]  /*6640*/  CS2R R156, SRZ ;  /* 0x00000000009c7805 */ /* 0x000fe4000001ff00 */
[----:B------:R-:W-:Y:S01]  /*6650*/  CS2R R174, SRZ ;  /* 0x0000000000ae7805 */ /* 0x000fe2000001ff00 */
[----:B------:R-:W-:Y:S01]  /*6660*/  VOTEU.ANY UP0, P0 ;  /* 0x0000000000ff7886 */ /* 0x000fe20000000100 */
[----:B------:R-:W-:Y:S01]  /*6670*/  @UP3 USEL UR4, UR5, UR4, !UP0 ;  /* 0x0000000405043287 */ /* 0x000fe2000c000000 */
[----:B------:R-:W-:Y:S02]  /*6680*/  CS2R R172, SRZ ;  /* 0x0000000000ac7805 */ /* 0x000fe4000001ff00 */
[----:B------:R-:W-:Y:S02]  /*6690*/  CS2R R190, SRZ ;  /* 0x0000000000be7805 */ /* 0x000fe4000001ff00 */
[----:B------:R-:W-:Y:S01]  /*66a0*/  CS2R R188, SRZ ;  /* 0x0000000000bc7805 */ /* 0x000fe2000001ff00 */
[----:B------:R-:W-:Y:S01]  /*66b0*/  ULOP3.LUT UR4, UR4, 0x1, URZ, 0xc0, !UPT ;  /* 0x0000000104047892 */ /* 0x000fe2000f8ec0ff */
[----:B------:R-:W-:Y:S02]  /*66c0*/  CS2R R206, SRZ ;  /* 0x0000000000ce7805 */ /* 0x000fe4000001ff00 */
[----:B------:R-:W-:Y:S02]  /*66d0*/  CS2R R204, SRZ ;  /* 0x0000000000cc7805 */ /* 0x000fe4000001ff00 */
[----:B------:R-:W-:Y:S01]  /*66e0*/  CS2R R222, SRZ ;  /* 0x0000000000de7805 */ /* 0x000fe2000001ff00 */
[----:B------:R-:W-:Y:S01]  /*66f0*/  UISETP.NE.U32.AND UP0, UPT, UR4, 0x1, UPT ;  /* 0x000000010400788c */ /* 0x000fe2000bf05070 */
[----:B------:R-:W-:Y:S01]  /*6700*/  CS2R R220, SRZ ;  /* 0x0000000000dc7805 */ /* 0x000fe2000001ff00 */
[----:B------:R-:W3:Y:S01]  /*6710*/  S2UR UR6, SR_CgaCtaId ;  /* 0x00000000000679c3 */ /* 0x000ee20000008800 */
[----:B------:R-:W-:Y:S02]  /*6720*/  UIADD3 UR4, UPT, UPT, UR47, 0x1a8, URZ ;  /* 0x000001a82f047890 */ /* 0x000fe4000fffe0ff */
[----:B------:R-:W-:Y:S01]  /*6730*/  ULOP3.LUT UR52, UR52, 0x1, URZ, 0x3c, !UPT ;  /* 0x0000000134347892 */ /* 0x000fe2000f8e3cff */
[----:B------:R-:W-:Y:S11]  /*6740*/  PLOP3.LUT P0, PT, PT, PT, UP0, 0x80, 0x8 ;  /* 0x000000000008781c */ /* 0x000ff60003f0f008 */
[----:B------:R-:W-:Y:S02]  /*6750*/  @!UPT UIADD3 URZ, UPT, UPT, URZ, URZ, URZ ;  /* 0x000000fffffff290 */ /* 0x000fe4000fffe0ff */
[----:B-1----:R-:W-:Y:S05]  /*6760*/  @P0 IMAD.IADD R4, R225, 0x1, R234 ;  /* 0x00000001e1040824 */ /* 0x002fea00078e02ea */
[----:B------:R-:W-:Y:S01]  /*6770*/  @P0 LEA R3, R4, UR47, 0x4 ;  /* 0x0000002f04030c11 */ /* 0x000fe2000f8e20ff */
[----:B---3--:R-:W-:Y:S04]  /*6780*/  UPRMT UR4, UR6, 0x654, UR4 ;  /* 0x0000065406047896 */ /* 0x008fe80008000004 */
[----:B------:R1:W3:Y:S04]  /*6790*/  @P0 LDS.128 R128, [R3+0x280] ;  /* 0x0002800003800984 */ /* 0x0002e80000000c00 */
[----:B------:R1:W1:Y:S04]  /*67a0*/  @P0 LDS.128 R140, [R3+0xa80] ;  /* 0x000a8000038c0984 */ /* 0x0002680000000c00 */
[----:B------:R1:W1:Y:S04]  /*67b0*/  @P0 LDS.128 R156, [R3+0x1280] ;  /* 0x00128000039c0984 */ /* 0x0002680000000c00 */
[----:B------:R1:W1:Y:S04]  /*67c0*/  @P0 LDS.128 R172, [R3+0x1a80] ;  /* 0x001a800003ac0984 */ /* 0x0002680000000c00 */
[----:B------:R1:W1:Y:S04]  /*67d0*/  @P0 LDS.128 R188, [R3+0x2280] ;  /* 0x0022800003bc0984 */ /* 0x0002680000000c00 */
[----:B------:R1:W1:Y:S04]  /*67e0*/  @P0 LDS.128 R204, [R3+0x2a80] ;  /* 0x002a800003cc0984 */ /* 0x0002680000000c00 */
[----:B------:R1:W1:Y:S01]  /*67f0*/  @P0 LDS.128 R220, [R3+0x3280] ;  /* 0x0032800003dc0984 */ /* 0x0002620000000c00 */
[----:B------:R-:W-:Y:S01]  /*6800*/  @!PT LDS RZ, [RZ] ;  /* 0x00000000fffff984 */ /* 0x000fe20000000800 */
[----:B------:R-:W-:Y:S01]  /*6810*/  @!PT LDS RZ, [RZ] ;  /* 0x00000000fffff984 */ /* 0x000fe20000000800 */
[----:B------:R-:W-:Y:S01]  /*6820*/  @!PT LDS RZ, [RZ] ;  /* 0x00000000fffff984 */ /* 0x000fe20000000800 */
[----:B------:R-:W-:Y:S01]  /*6830*/  @!PT LDS RZ, [RZ] ;  /* 0x00000000fffff984 */ /* 0x000fe20000000800 */
[----:B------:R5:W-:Y:S06]  /*6840*/  MEMBAR.ALL.CTA ;  /* 0x0000000000007992 */ /* 0x000bec0000008000 */
[----:B-----5:R-:W5:Y:S02]  /*6850*/  FENCE.VIEW.ASYNC.S ;  /* 0x00000000000073c6 */ /* 0x020f640000000000 */
[----:B-----5:R-:W-:Y:S01]  /*6860*/  SYNCS.ARRIVE.TRANS64.RED.A1T0 RZ, [UR4], RZ ;  /* 0x000000ffffff79a7 */ /* 0x020fe20008100404 */
.L_x_104:
[----:B-1----:R-:W-:Y:S05]  /*6870*/  MOV R3, UR46 ;  /* 0x0000002e00037c02 */ /* 0x002fea0008000f00 */
[----:B------:R-:W-:Y:S05]  /*6880*/  IMAD R120, R3, 0x70, R2 ;  /* 0x0000007003787824 */ /* 0x000fea00078e0202 */
[----:B------:R-:W-:Y:S04]  /*6890*/  SHF.R.U32.HI R4, RZ, 0x15, R120 ;  /* 0x00000015ff047819 */ /* 0x000fe80000011678 */
[----:B------:R-:W-:Y:S01]  /*68a0*/  LOP3.LUT P0, RZ, R4, 0x3, R227, 0x48, !PT ;  /* 0x0000000304ff7812 */ /* 0x000fe200078048e3 */
[----:B------:R-:W-:Y:S01]  /*68b0*/  @!UPT UIADD3 URZ, UPT, UPT, URZ, URZ, URZ ;  /* 0x000000fffffff290 */ /* 0x000fe2000fffe0ff */
[----:B----4-:R-:W-:Y:S11]  /*68c0*/  @P3 BRA `(.L_x_107) ;  /* 0x0000000000083947 */ /* 0x010ff60003800000 */
[----:B------:R-:W1:Y:S02]  /*68d0*/  SYNCS.PHASECHK.TRANS64.TRYWAIT P1, [UR48+0x1e0], R0 ;  /* 0x0001e000ff0075a7 */ /* 0x000e640008021130 */
[----:B-1----:R-:W-:Y:S05]  /*68e0*/  @!P1 BRA `(.L_x_108) ;  /* 0x0000003800e49947 */ /* 0x002fea0003800000 */
.L_x_107:
[----:B------:R-:W-:Y:S05]  /*68f0*/  @!P0 BRA `(.L_x_109) ;  /* 0x0000000000408947 */ /* 0x000fea0003800000 */
[----:B------:R-:W4:Y:S01]  /*6900*/  LDCU.64 UR8, c[0x4][0x68] ;  /* 0x01000d00ff0877ac */ /* 0x000f220008000a00 */
[----:B------:R-:W-:Y:S01]  /*6910*/  MOV R15, 0x0 ;  /* 0x00000000000f7802 */ /* 0x000fe20000000f00 */
[----:B------:R-:W-:Y:S02]  /*6920*/  HFMA2 R12, -RZ, RZ, 0, 5.9604644775390625e-08 ;  /* 0x00000001ff0c7431 */ /* 0x000fe400000001ff */
[----:B------:R-:W-:Y:S02]  /*6930*/  IMAD.MOV.U32 R8, RZ, RZ, 0x192 ;  /* 0x00000192ff087424 */ /* 0x000fe400078e00ff */
[----:B------:R-:W-:Y:S01]  /*6940*/  IMAD.MOV.U32 R13, RZ, RZ, RZ ;  /* 0x000000ffff0d7224 */ /* 0x000fe200078e00ff */
[----:B------:R-:W5:Y:S01]  /*6950*/  LDCU.64 UR6, c[0x4][0x70] ;  /* 0x01000e00ff0677ac */ /* 0x000f620008000a00 */
[----:B------:R-:W1:Y:S01]  /*6960*/  LDC.64 R14, c[0x4][R15] ;  /* 0x010000000f0e7b82 */ /* 0x000e620000000a00 */
[----:B------:R-:W2:Y:S01]  /*6970*/  LDCU.64 UR4, c[0x4][0x8] ;  /* 0x01000100ff0477ac */ /* 0x000ea20008000a00 */
[----:B----4-:R-:W-:Y:S01]  /*6980*/  MOV R5, UR9 ;  /* 0x0000000900057c02 */ /* 0x010fe20008000f00 */
[----:B------:R-:W-:Y:S01]  /*6990*/  IMAD.U32 R4, RZ, RZ, UR8 ;  /* 0x00000008ff047e24 */ /* 0x000fe2000f8e00ff */
[----:B-----5:R-:W-:Y:S01]  /*69a0*/  MOV R7, UR7 ;  /* 0x0000000700077c02 */ /* 0x020fe20008000f00 */
[----:B------:R-:W-:Y:S01]  /*69b0*/  IMAD.U32 R6, RZ, RZ, UR6 ;  /* 0x00000006ff067e24 */ /* 0x000fe2000f8e00ff */
[----:B--2---:R-:W-:Y:S01]  /*69c0*/  MOV R11, UR5 ;  /* 0x00000005000b7c02 */ /* 0x004fe20008000f00 */
[----:B------:R-:W-:Y:S02]  /*69d0*/  IMAD.U32 R10, RZ, RZ, UR4 ;  /* 0x00000004ff0a7e24 */ /* 0x000fe4000f8e00ff */
[----:B------:R-:W-:Y:S07]  /*69e0*/  LEPC R20, `(.L_x_109) ;  /* 0x000000001014794e */ /* 0x000fee0000000000 */
[----:B-1-3--:R-:W-:Y:S05]  /*69f0*/  CALL.ABS.NOINC R14 ;  /* 0x000000000e007343 */ /* 0x00afea0003c00000 */
.L_x_109:
[----:B------:R-:W-:Y:S05]  /*6a00*/  WARPSYNC.ALL ;  /* 0x0000000000007948 */ /* 0x000fea0003800000 */
[C---:B------:R-:W-:Y:S01]  /*6a10*/  R2UR UR4, R120.reuse ;  /* 0x00000000780472ca */ /* 0x040fe200000e0000 */
[----:B-1----:R-:W-:Y:S05]  /*6a20*/  VIADD R0, R120, 0x10 ;  /* 0x0000001078007836 */ /* 0x002fea0000000000 */
[----:B------:R-:W-:Y:S04]  /*6a30*/  SHF.R.U32.HI R0, RZ, 0x15, R0 ;  /* 0x00000015ff007819 */ /* 0x000fe80000011600 */
[----:B------:R-:W-:Y:S03]  /*6a40*/  LOP3.LUT P0, RZ, R0, 0x3, R227, 0x48, !PT ;  /* 0x0000000300ff7812 */ /* 0x000fe600078048e3 */
[----:B------:R-:W1:Y:S10]  /*6a50*/  LDTM.x16 R104, tmem[UR4] ;  /* 0x00000004006879ee */ /* 0x000e740008240000 */
[----:B-1----:R-:W-:Y:S05]  /*6a60*/  @!P0 BRA `(.L_x_110) ;  /* 0x0000000000408947 */ /* 0x002fea0003800000 */
[----:B------:R-:W1:Y:S01]  /*6a70*/  LDCU.64 UR8, c[0x4][0x68] ;  /* 0x01000d00ff0877ac */ /* 0x000e620008000a00 */
[----:B------:R-:W-:Y:S01]  /*6a80*/  MOV R15, 0x0 ;  /* 0x00000000000f7802 */ /* 0x000fe20000000f00 */
[----:B------:R-:W-:Y:S02]  /*6a90*/  HFMA2 R12, -RZ, RZ, 0, 5.9604644775390625e-08 ;  /* 0x00000001ff0c7431 */ /* 0x000fe400000001ff */
[----:B------:R-:W-:Y:S02]  /*6aa0*/  IMAD.MOV.U32 R8, RZ, RZ, 0x192 ;  /* 0x00000192ff087424 */ /* 0x000fe400078e00ff */
[----:B------:R-:W-:Y:S01]  /*6ab0*/  IMAD.MOV.U32 R13, RZ, RZ, RZ ;  /* 0x000000ffff0d7224 */ /* 0x000fe200078e00ff */
[----:B------:R-:W4:Y:S01]  /*6ac0*/  LDCU.64 UR6, c[0x4][0x70] ;  /* 0x01000e00ff0677ac */ /* 0x000f220008000a00 */
[----:B------:R-:W2:Y:S01]  /*6ad0*/  LDC.64 R14, c[0x4][R15] ;  /* 0x010000000f0e7b82 */ /* 0x000ea20000000a00 */
[----:B------:R-:W5:Y:S01]  /*6ae0*/  LDCU.64 UR4, c[0x4][0x8] ;  /* 0x01000100ff0477ac */ /* 0x000f620008000a00 */
[----:B-1----:R-:W-:Y:S01]  /*6af0*/  MOV R5, UR9 ;  /* 0x0000000900057c02 */ /* 0x002fe20008000f00 */
[----:B------:R-:W-:Y:S01]  /*6b00*/  IMAD.U32 R4, RZ, RZ, UR8 ;  /* 0x00000008ff047e24 */ /* 0x000fe2000f8e00ff */
[----:B----4-:R-:W-:Y:S01]  /*6b10*/  MOV R7, UR7 ;  /* 0x0000000700077c02 */ /* 0x010fe20008000f00 */
[----:B------:R-:W-:Y:S01]  /*6b20*/  IMAD.U32 R6, RZ, RZ, UR6 ;  /* 0x00000006ff067e24 */ /* 0x000fe2000f8e00ff */
[----:B-----5:R-:W-:Y:S01]  /*6b30*/  MOV R11, UR5 ;  /* 0x00000005000b7c02 */ /* 0x020fe20008000f00 */
[----:B------:R-:W-:Y:S02]  /*6b40*/  IMAD.U32 R10, RZ, RZ, UR4 ;  /* 0x00000004ff0a7e24 */ /* 0x000fe4000f8e00ff */
[----:B------:R-:W-:Y:S07]  /*6b50*/  LEPC R20, `(.L_x_110) ;  /* 0x000000001014794e */ /* 0x000fee0000000000 */
[----:B--23--:R-:W-:Y:S05]  /*6b60*/  CALL.ABS.NOINC R14 ;  /* 0x000000000e007343 */ /* 0x00cfea0003c00000 */
.L_x_110:
[----:B------:R-:W-:Y:S05]  /*6b70*/  WARPSYNC.ALL ;  /* 0x0000000000007948 */ /* 0x000fea0003800000 */
[C---:B------:R-:W-:Y:S01]  /*6b80*/  R2UR UR4, R120.reuse ;  /* 0x00000000780472ca */ /* 0x040fe200000e0000 */
[----:B------:R-:W-:Y:S05]  /*6b90*/  VIADD R0, R120, 0x20 ;  /* 0x0000002078007836 */ /* 0x000fea0000000000 */
[----:B------:R-:W-:Y:S04]  /*6ba0*/  SHF.R.U32.HI R0, RZ, 0x15, R0 ;  /* 0x00000015ff007819 */ /* 0x000fe80000011600 */
[----:B------:R-:W-:Y:S03]  /*6bb0*/  LOP3.LUT P0, RZ, R0, 0x3, R227, 0x48, !PT ;  /* 0x0000000300ff7812 */ /* 0x000fe600078048e3 */
[----:B------:R-:W1:Y:S10]  /*6bc0*/  LDTM.x16 R88, tmem[UR4+0x10] ;  /* 0x00001004005879ee */ /* 0x000e740008240000 */
        /* <DEDUP_REMOVED lines=17> */
.L_x_111:
        /* <DEDUP_REMOVED lines=23> */
.L_x_112:
        /* <DEDUP_REMOVED lines=23> */
.L_x_113:
        /* <DEDUP_REMOVED lines=23> */
.L_x_114:
        /* <DEDUP_REMOVED lines=23> */
.L_x_115:
[----:B------:R-:W-:Y:S01]  /*72a0*/  ISETP.NE.AND P0, PT, R234, RZ, PT ;  /* 0x000000ffea00720c */ /* 0x000fe20003f05270 */
[----:B------:R-:W-:Y:S05]  /*72b0*/  WARPSYNC.ALL ;  /* 0x0000000000007948 */ /* 0x000fea0003800000 */
[----:B------:R-:W-:Y:S01]  /*72c0*/  R2UR UR4, R120 ;  /* 0x00000000780472ca */ /* 0x000fe200000e0000 */
[----:B------:R-:W1:Y:S01]  /*72d0*/  S2UR UR5, SR_CgaCtaId ;  /* 0x00000000000579c3 */ /* 0x000e620000008800 */
[-C--:B------:R-:W-:Y:S01]  /*72e0*/  F2FP.F16.E4M3.UNPACK_B R6, R221.reuse ;  /* 0x000000ddff06723e */ /* 0x080fe200020006ff */
[----:B--2---:R-:W-:Y:S01]  /*72f0*/  FMUL R23, R93, UR37 ;  /* 0x000000255d177c20 */ /* 0x004fe20008400000 */
[----:B------:R-:W-:Y:S01]  /*7300*/  F2FP.F16.E4M3.UNPACK_B R5, R221.H1 ;  /* 0x000000ddff05723e */ /* 0x000fe200030006ff */
[----:B------:R-:W-:Y:S01]  /*7310*/  FMUL R3, R89, UR37 ;  /* 0x0000002559037c20 */ /* 0x000fe20008400000 */
[----:B------:R-:W-:Y:S01]  /*7320*/  F2FP.F16.E4M3.UNPACK_B R4, R222 ;  /* 0x000000deff04723e */ /* 0x000fe200020006ff */
[--C-:B------:R-:W-:Y:S01]  /*7330*/  HADD2.F32 R215, -RZ, R6.reuse.H0_H0 ;  /* 0x20000006ffd77230 */ /* 0x100fe20000004100 */
[-C--:B------:R-:W-:Y:S01]  /*7340*/  F2FP.F16.E4M3.UNPACK_B R212, R220.reuse ;  /* 0x000000dcffd4723e */ /* 0x080fe200020006ff */
[----:B------:R-:W-:Y:S01]  /*7350*/  HADD2.F32 R216, -RZ, R6.H1_H1 ;  /* 0x30000006ffd87230 */ /* 0x000fe20000004100 */
[----:B------:R-:W-:Y:S01]  /*7360*/  F2FP.F16.E4M3.UNPACK_B R214, R220.H1 ;  /* 0x000000dcffd6723e */ /* 0x000fe200030006ff */
[--C-:B------:R-:W-:Y:S02]  /*7370*/  HADD2.F32 R217, -RZ, R5.reuse.H0_H0 ;  /* 0x20000005ffd97230 */ /* 0x100fe40000004100 */
[----:B------:R-:W-:Y:S01]  /*7380*/  FMUL R22, R92, UR37 ;  /* 0x000000255c167c20 */ /* 0x000fe20008400000 */
[----:B------:R-:W-:Y:S02]  /*7390*/  HADD2.F32 R218, -RZ, R5.H1_H1 ;  /* 0x30000005ffda7230 */ /* 0x000fe40000004100 */
[----:B------:R-:W-:Y:S01]  /*73a0*/  FMUL R0, R88, UR37 ;  /* 0x0000002558007c20 */ /* 0x000fe20008400000 */
[--C-:B------:R-:W-:Y:S02]  /*73b0*/  HADD2.F32 R219, -RZ, R4.reuse.H0_H0 ;  /* 0x20000004ffdb7230 */ /* 0x100fe40000004100 */
[----:B------:R-:W-:Y:S01]  /*73c0*/  FMUL R104, R104, UR37 ;  /* 0x0000002568687c20 */ /* 0x000fe20008400000 */
[----:B------:R-:W-:Y:S02]  /*73d0*/  HADD2.F32 R220, -RZ, R4.H1_H1 ;  /* 0x30000004ffdc7230 */ /* 0x000fe40000004100 */
[----:B------:R-:W-:Y:S01]  /*73e0*/  FMUL R88, R94, UR37 ;  /* 0x000000255e587c20 */ /* 0x000fe20008400000 */
[----:B------:R-:W2:Y:S01]  /*73f0*/  LDTM.x16 R4, tmem[UR4+0x60] ;  /* 0x00006004000479ee */ /* 0x000ea20008240000 */
[----:B------:R-:W-:Y:S01]  /*7400*/  NOP ;  /* 0x0000000000007918 */ /* 0x000fe20000000000 */
[----:B------:R-:W-:Y:S01]  /*7410*/  UIADD3 UR4, UPT, UPT, UR48, 0x200, URZ ;  /* 0x0000020030047890 */ /* 0x000fe2000fffe0ff */
[----:B------:R-:W-:Y:S01]  /*7420*/  FMUL R105, R105, UR37 ;  /* 0x0000002569697c20 */ /* 0x000fe20008400000 */
[-C--:B---3--:R-:W-:Y:S01]  /*7430*/  F2FP.F16.E4M3.UNPACK_B R125, R128.reuse ;  /* 0x00000080ff7d723e */ /* 0x088fe200020006ff */
[----:B------:R-:W-:Y:S01]  /*7440*/  FMUL R94, R100, UR37 ;  /* 0x00000025645e7c20 */ /* 0x000fe20008400000 */
[----:B------:R-:W-:Y:S01]  /*7450*/  FMUL R108, R108, UR37 ;  /* 0x000000256c6c7c20 */ /* 0x000fe20008400000 */
[----:B------:R-:W-:Y:S01]  /*7460*/  F2FP.F16.E4M3.UNPACK_B R123, R128.H1 ;  /* 0x00000080ff7b723e */ /* 0x000fe200030006ff */
[----:B------:R-:W-:Y:S01]  /*7470*/  FMUL R109, R109, UR37 ;  /* 0x000000256d6d7c20 */ /* 0x000fe20008400000 */
[----:B------:R-:W-:Y:S01]  /*7480*/  FMUL R112, R112, UR37 ;  /* 0x0000002570707c20 */ /* 0x000fe20008400000 */
[-C--:B------:R-:W-:Y:S01]  /*7490*/  F2FP.F16.E4M3.UNPACK_B R121, R129.reuse ;  /* 0x00000081ff79723e */ /* 0x080fe200020006ff */
[----:B------:R-:W-:Y:S01]  /*74a0*/  FMUL R113, R113, UR37 ;  /* 0x0000002571717c20 */ /* 0x000fe20008400000 */
[----:B------:R-:W-:Y:S01]  /*74b0*/  FMUL R116, R116, UR37 ;  /* 0x0000002574747c20 */ /* 0x000fe20008400000 */
[----:B------:R-:W-:Y:S01]  /*74c0*/  F2FP.F16.E4M3.UNPACK_B R122, R129.H1 ;  /* 0x00000081ff7a723e */ /* 0x000fe200030006ff */
[----:B------:R-:W-:Y:S02]  /*74d0*/  HADD2.F32 R100, -RZ, R123.H1_H1 ;  /* 0x3000007bff647230 */ /* 0x000fe40000004100 */
[----:B------:R-:W-:Y:S01]  /*74e0*/  FMUL R117, R117, UR37 ;  /* 0x0000002575757c20 */ /* 0x000fe20008400000 */
[----:B------:R-:W-:Y:S01]  /*74f0*/  FMUL R72, R72, UR37 ;  /* 0x0000002548487c20 */ /* 0x000fe20008400000 */
[-C--:B------:R-:W-:Y:S01]  /*7500*/  F2FP.F16.E4M3.UNPACK_B R124, R130.reuse ;  /* 0x00000082ff7c723e */ /* 0x080fe200020006ff */
[--C-:B------:R-:W-:Y:S02]  /*7510*/  HADD2.F32 R211, -RZ, R212.reuse.H0_H0 ;  /* 0x200000d4ffd37230 */ /* 0x100fe40000004100 */
[----:B------:R-:W-:Y:S01]  /*7520*/  FMUL R73, R73, UR37 ;  /* 0x0000002549497c20 */ /* 0x000fe20008400000 */
[----:B------:R-:W-:Y:S01]  /*7530*/  FMUL R76, R76, UR37 ;  /* 0x000000254c4c7c20 */ /* 0x000fe20008400000 */
[----:B------:R-:W-:Y:S01]  /*7540*/  F2FP.F16.E4M3.UNPACK_B R126, R130.H1 ;  /* 0x00000082ff7e723e */ /* 0x000fe200030006ff */
[----:B------:R-:W-:Y:S02]  /*7550*/  HADD2.F32 R212, -RZ, R212.H1_H1 ;  /* 0x300000d4ffd47230 */ /* 0x000fe40000004100 */
[----:B------:R-:W-:Y:S01]  /*7560*/  FMUL R77, R77, UR37 ;  /* 0x000000254d4d7c20 */ /* 0x000fe20008400000 */
[----:B-1----:R-:W-:Y:S01]  /*7570*/  UPRMT UR4, UR5, 0x654, UR4 ;  /* 0x0000065405047896 */ /* 0x002fe20008000004 */
[----:B------:R-:W-:Y:S01]  /*7580*/  FMUL R80, R80, UR37 ;  /* 0x0000002550507c20 */ /* 0x000fe20008400000 */
[-C--:B------:R-:W-:Y:S01]  /*7590*/  F2FP.F16.E4M3.UNPACK_B R128, R131.reuse ;  /* 0x00000083ff80723e */ /* 0x080fe200020006ff */
[----:B------:R-:W-:Y:S02]  /*75a0*/  HADD2.F32 R213, -RZ, R214.H0_H0 ;  /* 0x200000d6ffd57230 */ /* 0x000fe40000004100 */
[----:B------:R-:W-:Y:S01]  /*75b0*/  FMUL R81, R81, UR37 ;  /* 0x0000002551517c20 */ /* 0x000fe20008400000 */
[----:B------:R-:W-:Y:S01]  /*75c0*/  FMUL R84, R84, UR37 ;  /* 0x0000002554547c20 */ /* 0x000fe20008400000 */
[----:B------:R-:W-:Y:S01]  /*75d0*/  F2FP.F16.E4M3.UNPACK_B R130, R131.H1 ;  /* 0x00000083ff82723e */ /* 0x000fe200030006ff */
[--C-:B------:R-:W-:Y:S02]  /*75e0*/  HADD2.F32 R127, -RZ, R128.reuse.H0_H0 ;  /* 0x20000080ff7f7230 */ /* 0x100fe40000004100 */
[----:B------:R-:W-:Y:S01]  /*75f0*/  FMUL R85, R85, UR37 ;  /* 0x0000002555557c20 */ /* 0x000fe20008400000 */
[----:B--2---:R-:W-:Y:S01]  /*7600*/  SYNCS.ARRIVE.TRANS64.RED.A1T0 RZ, [UR4], RZ ;  /* 0x000000ffffff79a7 */ /* 0x004fe20008100404 */
[----:B------:R-:W-:Y:S02]  /*7610*/  HADD2.F32 R128, -RZ, R128.H1_H1 ;  /* 0x30000080ff807230 */ /* 0x000fe40000004100 */
[----:B------:R-:W-:Y:S01]  /*7620*/  FMUL R56, R56, UR37 ;  /* 0x0000002538387c20 */ /* 0x000fe20008400000 */
[-C--:B------:R-:W-:Y:S01]  /*7630*/  F2FP.F16.E4M3.UNPACK_B R132, R140.reuse ;  /* 0x0000008cff84723e */ /* 0x080fe200020006ff */
[----:B------:R-:W-:Y:S01]  /*7640*/  FMUL R57, R57, UR37 ;  /* 0x0000002539397c20 */ /* 0x000fe20008400000 */
[----:B------:R-:W-:Y:S01]  /*7650*/  FMUL R60, R60, UR37 ;  /* 0x000000253c3c7c20 */ /* 0x000fe20008400000 */
[----:B------:R-:W-:Y:S01]  /*7660*/  F2FP.F16.E4M3.UNPACK_B R134, R140.H1 ;  /* 0x0000008cff86723e */ /* 0x000fe200030006ff */
[----:B------:R-:W-:Y:S02]  /*7670*/  HADD2.F32 R129, -RZ, R130.H0_H0 ;  /* 0x20000082ff817230 */ /* 0x000fe40000004100 */
[----:B------:R-:W-:Y:S01]  /*7680*/  FMUL R61, R61, UR37 ;  /* 0x000000253d3d7c20 */ /* 0x000fe20008400000 */
[--C-:B------:R-:W-:Y:S02]  /*7690*/  HADD2.F32 R131, -RZ, R132.reuse.H0_H0 ;  /* 0x20000084ff837230 */ /* 0x100fe40000004100 */
[----:B------:R-:W-:Y:S01]  /*76a0*/  FMUL R64, R64, UR37 ;  /* 0x0000002540407c20 */ /* 0x000fe20008400000 */
[-C--:B------:R-:W-:Y:S01]  /*76b0*/  F2FP.F16.E4M3.UNPACK_B R136, R141.reuse ;  /* 0x0000008dff88723e */ /* 0x080fe200020006ff */
[----:B------:R-:W-:Y:S02]  /*76c0*/  HADD2.F32 R132, -RZ, R132.H1_H1 ;  /* 0x30000084ff847230 */ /* 0x000fe40000004100 */
[----:B------:R-:W-:Y:S01]  /*76d0*/  FMUL R65, R65, UR37 ;  /* 0x0000002541417c20 */ /* 0x000fe20008400000 */
[----:B------:R-:W-:Y:S01]  /*76e0*/  FMUL R68, R68, UR37 ;  /* 0x0000002544447c20 */ /* 0x000fe20008400000 */
[----:B------:R-:W-:Y:S01]  /*76f0*/  F2FP.F16.E4M3.UNPACK_B R138, R141.H1 ;  /* 0x0000008dff8a723e */ /* 0x000fe200030006ff */
[--C-:B------:R-:W-:Y:S02]  /*7700*/  HADD2.F32 R135, -RZ, R136.reuse.H0_H0 ;  /* 0x20000088ff877230 */ /* 0x100fe40000004100 */
[----:B------:R-:W-:Y:S01]  /*7710*/  FMUL R69, R69, UR37 ;  /* 0x0000002545457c20 */ /* 0x000fe20008400000 */
[----:B------:R-:W-:Y:S02]  /*7720*/  HADD2.F32 R136, -RZ, R136.H1_H1 ;  /* 0x30000088ff887230 */ /* 0x000fe40000004100 */
        /* <DEDUP_REMOVED lines=11> */
[----:B------:R-:W-:Y:S01]  /*77e0*/  FMUL R49, R49, UR37 ;  /* 0x0000002531317c20 */ /* 0x000fe20008400000 */
[----:B------:R-:W-:Y:S01]  /*77f0*/  FMUL R52, R52, UR37 ;  /* 0x0000002534347c20 */ /* 0x000fe20008400000 */
[----:B------:R-:W-:Y:S01]  /*7800*/  F2FP.F16.E4M3.UNPACK_B R146, R143.H1 ;  /* 0x0000008fff92723e */ /* 0x000fe200030006ff */
        /* <DEDUP_REMOVED lines=22> */
[----:B------:R-:W-:Y:S02]  /*7970*/  HADD2.F32 R214, -RZ, R214.H1_H1 ;  /* 0x300000d6ffd67230 */ /* 0x000fe40000004100 */
        /* <DEDUP_REMOVED lines=16> */
[--C-:B------:R-:W-:Y:S02]  /*7a80*/  HADD2.F32 R99, -RZ, R125.reuse.H0_H0 ;  /* 0x2000007dff637230 */ /* 0x100fe40000004100 */
[----:B------:R-:W-:Y:S01]  /*7a90*/  FMUL R89, R95, UR37 ;  /* 0x000000255f597c20 */ /* 0x000fe20008400000 */
[----:B------:R-:W-:Y:S01]  /*7aa0*/  F2FP.F16.E4M3.UNPACK_B R166, R172.H1 ;  /* 0x000000acffa6723e */ /* 0x000fe200030006ff */
[----:B------:R-:W-:Y:S01]  /*7ab0*/  FMUL R95, R101, UR37 ;  /* 0x00000025655f7c20 */ /* 0x000fe20008400000 */
[--C-:B------:R-:W-:Y:S02]  /*7ac0*/  HADD2.F32 R163, -RZ, R164.reuse.H0_H0 ;  /* 0x200000a4ffa37230 */ /* 0x100fe40000004100 */
[----:B------:R-:W-:Y:S01]  /*7ad0*/  FFMA R104, R99, UR45, R104 ;  /* 0x0000002d63687c23 */ /* 0x000fe20008000068 */
[-C--:B------:R-:W-:Y:S01]  /*7ae0*/  F2FP.F16.E4M3.UNPACK_B R168, R173.reuse ;  /* 0x000000adffa8723e */ /* 0x080fe200020006ff */
[----:B------:R-:W-:Y:S02]  /*7af0*/  HADD2.F32 R164, -RZ, R164.H1_H1 ;  /* 0x300000a4ffa47230 */ /* 0x000fe40000004100 */
[----:B------:R-:W-:Y:S01]  /*7b00*/  FMUL R92, R98, UR37 ;  /* 0x00000025625c7c20 */ /* 0x000fe20008400000 */
[----:B------:R-:W-:Y:S02]  /*7b10*/  HADD2.F32 R98, -RZ, R125.H1_H1 ;  /* 0x3000007dff627230 */ /* 0x000fe40000004100 */
        /* <DEDUP_REMOVED lines=8> */
[----:B------:R-:W-:Y:S02]  /*7ba0*/  HADD2.F32 R101, -RZ, R123.H0_H0 ;  /* 0x2000007bff657230 */ /* 0x000fe40000004100 */
[----:B------:R-:W-:Y:S01]  /*7bb0*/  FMUL R90, R96, UR37 ;  /* 0x00000025605a7c20 */ /* 0x000fe20008400000 */
[----:B------:R-:W-:Y:S01]  /*7bc0*/  F2FP.F16.E4M3.UNPACK_B R174, R174.H1 ;  /* 0x000000aeffae723e */ /* 0x000fe200030006ff */
[--C-:B------:R-:W-:Y:S02]  /*7bd0*/  HADD2.F32 R123, -RZ, R124.reuse.H0_H0 ;  /* 0x2000007cff7b7230 */ /* 0x100fe40000004100 */
[----:B------:R-:W-:Y:S01]  /*7be0*/  FMUL R106, R106, UR37 ;  /* 0x000000256a6a7c20 */ /* 0x000fe20008400000 */
[----:B------:R-:W-:Y:S02]  /*7bf0*/  HADD2.F32 R124, -RZ, R124.H1_H1 ;  /* 0x3000007cff7c7230 */ /* 0x000fe40000004100 */
[----:B------:R-:W-:Y:S01]  /*7c00*/  FMUL R97, R103, UR37 ;  /* 0x0000002567617c20 */ /* 0x000fe20008400000 */
[-C--:B------:R-:W-:Y:S01]  /*7c10*/  F2FP.F16.E4M3.UNPACK_B R176, R175.reuse ;  /* 0x000000afffb0723e */ /* 0x080fe200020006ff */
[--C-:B------:R-:W-:Y:S02]  /*7c20*/  HADD2.F32 R103, -RZ, R121.reuse.H0_H0 ;  /* 0x20000079ff677230 */ /* 0x100fe40000004100 */
[----:B------:R-:W-:Y:S01]  /*7c30*/  FFMA R106, R101, UR45, R106 ;  /* 0x0000002d656a7c23 */ /* 0x000fe2000800006a */
[--C-:B------:R-:W-:Y:S02]  /*7c40*/  HADD2.F32 R171, -RZ, R172.reuse.H0_H0 ;  /* 0x200000acffab7230 */ /* 0x100fe40000004100 */
[----:B------:R-:W-:Y:S01]  /*7c50*/  FMUL R107, R107, UR37 ;  /* 0x000000256b6b7c20 */ /* 0x000fe20008400000 */
[----:B------:R-:W-:Y:S01]  /*7c60*/  F2FP.F16.E4M3.UNPACK_B R178, R175.H1 ;  /* 0x000000afffb2723e */ /* 0x000fe200030006ff */
[----:B------:R-:W-:Y:S02]  /*7c70*/  HADD2.F32 R172, -RZ, R172.H1_H1 ;  /* 0x300000acffac7230 */ /* 0x000fe40000004100 */
[----:B------:R-:W-:Y:S01]  /*7c80*/  FMUL R96, R102, UR37 ;  /* 0x0000002566607c20 */ /* 0x000fe20008400000 */
[----:B------:R-:W-:Y:S02]  /*7c90*/  HADD2.F32 R102, -RZ, R121.H1_H1 ;  /* 0x30000079ff667230 */ /* 0x000fe40000004100 */
[----:B------:R-:W-:Y:S01]  /*7ca0*/  FFMA R107, R100, UR45, R107 ;  /* 0x0000002d646b7c23 */ /* 0x000fe2000800006b */
[-C--:B------:R-:W-:Y:S01]  /*7cb0*/  F2FP.F16.E4M3.UNPACK_B R180, R188.reuse ;  /* 0x000000bcffb4723e */ /* 0x080fe200020006ff */
[----:B------:R-:W-:Y:S02]  /*7cc0*/  HADD2.F32 R121, -RZ, R122.H0_H0 ;  /* 0x2000007aff797230 */ /* 0x000fe40000004100 */
[----:B------:R-:W-:Y:S01]  /*7cd0*/  FFMA R108, R103, UR45, R108 ;  /* 0x0000002d676c7c23 */ /* 0x000fe2000800006c */
[----:B------:R-:W-:Y:S01]  /*7ce0*/  FFMA R109, R102, UR45, R109 ;  /* 0x0000002d666d7c23 */ /* 0x000fe2000800006d */
[----:B------:R-:W-:Y:S01]  /*7cf0*/  F2FP.F16.E4M3.UNPACK_B R182, R188.H1 ;  /* 0x000000bcffb6723e */ /* 0x000fe200030006ff */
[--C-:B------:R-:W-:Y:S01]  /*7d00*/  HADD2.F32 R175, -RZ, R176.reuse.H0_H0 ;  /* 0x200000b0ffaf7230 */ /* 0x100fe20000004100 */
[----:B------:R-:W-:Y:S01]  /*7d10*/  F2FP.SATFINITE.E4M3.F32.PACK_AB_MERGE_C R106, R107, R106, RZ ;  /* 0x0000006a6b6a723e */ /* 0x000fe200048070ff */
[----:B------:R-:W-:Y:S02]  /*7d20*/  HADD2.F32 R176, -RZ, R176.H1_H1 ;  /* 0x300000b0ffb07230 */ /* 0x000fe40000004100 */
[----:B------:R-:W-:Y:S01]  /*7d30*/  FMUL R110, R110, UR37 ;  /* 0x000000256e6e7c20 */ /* 0x000fe20008400000 */
[----:B------:R-:W-:Y:S01]  /*7d40*/  HADD2.F32 R122, -RZ, R122.H1_H1 ;  /* 0x3000007aff7a7230 */ /* 0x000fe20000004100 */
[----:B------:R-:W-:Y:S01]  /*7d50*/  F2FP.SATFINITE.E4M3.F32.PACK_AB_MERGE_C R104, R105, R104, R106 ;  /* 0x000000686968723e */ /* 0x000fe2000480706a */
[--C-:B------:R-:W-:Y:S02]  /*7d60*/  HADD2.F32 R179, -RZ, R180.reuse.H0_H0 ;  /* 0x200000b4ffb37230 */ /* 0x100fe40000004100 */
[----:B------:R-:W-:Y:S01]  /*7d70*/  FFMA R110, R121, UR45, R110 ;  /* 0x0000002d796e7c23 */ /* 0x000fe2000800006e */
[----:B------:R-:W-:Y:S02]  /*7d80*/  HADD2.F32 R180, -RZ, R180.H1_H1 ;  /* 0x300000b4ffb47230 */ /* 0x000fe40000004100 */
[----:B------:R-:W-:Y:S01]  /*7d90*/  FMUL R111, R111, UR37 ;  /* 0x000000256f6f7c20 */ /* 0x000fe20008400000 */
[--C-:B------:R-:W-:Y:S02]  /*7da0*/  HADD2.F32 R125, -RZ, R126.reuse.H0_H0 ;  /* 0x2000007eff7d7230 */ /* 0x100fe40000004100 */
[----:B------:R-:W-:Y:S01]  /*7db0*/  FMUL R114, R114, UR37 ;  /* 0x0000002572727c20 */ /* 0x000fe20008400000 */
[----:B------:R-:W-:Y:S02]  /*7dc0*/  HADD2.F32 R126, -RZ, R126.H1_H1 ;  /* 0x3000007eff7e7230 */ /* 0x000fe40000004100 */
[----:B------:R-:W-:Y:S01]  /*7dd0*/  FFMA R111, R122, UR45, R111 ;  /* 0x0000002d7a6f7c23 */ /* 0x000fe2000800006f */
[----:B------:R-:W-:Y:S01]  /*7de0*/  FFMA R112, R123, UR45, R112 ;  /* 0x0000002d7b707c23 */ /* 0x000fe20008000070 */
[-C--:B------:R-:W-:Y:S01]  /*7df0*/  F2FP.F16.E4M3.UNPACK_B R184, R189.reuse ;  /* 0x000000bdffb8723e */ /* 0x080fe200020006ff */
[----:B------:R-:W-:Y:S01]  /*7e00*/  FFMA R113, R124, UR45, R113 ;  /* 0x0000002d7c717c23 */ /* 0x000fe20008000071 */
[----:B------:R-:W-:Y:S01]  /*7e10*/  FFMA R114, R125, UR45, R114 ;  /* 0x0000002d7d727c23 */ /* 0x000fe20008000072 */
[----:B------:R-:W-:Y:S01]  /*7e20*/  F2FP.F16.E4M3.UNPACK_B R186, R189.H1 ;  /* 0x000000bdffba723e */ /* 0x000fe200030006ff */
[----:B------:R-:W-:Y:S01]  /*7e30*/  FMUL R115, R115, UR37 ;  /* 0x0000002573737c20 */ /* 0x000fe20008400000 */
[----:B------:R-:W-:Y:S01]  /*7e40*/  F2FP.SATFINITE.E4M3.F32.PACK_AB_MERGE_C R110, R111, R110, RZ ;  /* 0x0000006e6f6e723e */ /* 0x000fe200048070ff */
[----:B------:R-:W-:Y:S02]  /*7e50*/  HADD2.F32 R183, -RZ, R184.H0_H0 ;  /* 0x200000b8ffb77230 */ /* 0x000fe40000004100 */
[----:B------:R-:W-:Y:S01]  /*7e60*/  FMUL R118, R118, UR37 ;  /* 0x0000002576767c20 */ /* 0x000fe20008400000 */
[----:B------:R-:W-:Y:S01]  /*7e70*/  HADD2.F32 R130, -RZ, R130.H1_H1 ;  /* 0x30000082ff827230 */ /* 0x000fe20000004100 */
[----:B------:R-:W-:Y:S01]  /*7e80*/  F2FP.SATFINITE.E4M3.F32.PACK_AB_MERGE_C R105, R109, R108, R110 ;  /* 0x0000006c6d69723e */ /* 0x000fe2000480706e */
[----:B------:R-:W-:Y:S01]  /*7e90*/  FFMA R115, R126, UR45, R115 ;  /* 0x0000002d7e737c23 */ /* 0x000fe20008000073 */
[----:B------:R-:W-:Y:S01]  /*7ea0*/  FFMA R116, R127, UR45, R116 ;  /* 0x0000002d7f747c23 */ /* 0x000fe20008000074 */
[----:B------:R-:W-:Y:S01]  /*7eb0*/  FFMA R117, R128, UR45, R117 ;  /* 0x0000002d80757c23 */ /* 0x000fe20008000075 */
[----:B------:R-:W-:Y:S01]  /*7ec0*/  FFMA R118, R129, UR45, R118 ;  /* 0x0000002d81767c23 */ /* 0x000fe20008000076 */
[----:B------:R-:W-:Y:S01]  /*7ed0*/  F2FP.F16.E4M3.UNPACK_B R188, R190 ;  /* 0x000000beffbc723e */ /* 0x000fe200020006ff */
[----:B------:R-:W-:Y:S01]  /*7ee0*/  HADD2.F32 R184, -RZ, R184.H1_H1 ;  /* 0x300000b8ffb87230 */ /* 0x000fe20000004100 */
[----:B------:R-:W-:Y:S01]  /*7ef0*/  F2FP.SATFINITE.E4M3.F32.PACK_AB_MERGE_C R106, R115, R114, RZ ;  /* 0x00000072736a723e */ /* 0x000fe200048070ff */
[----:B------:R-:W-:Y:S01]  /*7f00*/  FMUL R119, R119, UR37 ;  /* 0x0000002577777c20 */ /* 0x000fe20008400000 */
[--C-:B------:R-:W-:Y:S02]  /*7f10*/  HADD2.F32 R133, -RZ, R134.reuse.H0_H0 ;  /* 0x20000086ff857230 */ /* 0x100fe40000004100 */
[----:B------:R-:W-:Y:S01]  /*7f20*/  FMUL R74, R74, UR37 ;  /* 0x000000254a4a7c20 */ /* 0x000fe20008400000 */
[----:B------:R-:W-:Y:S01]  /*7f30*/  HADD2.F32 R134, -RZ, R134.H1_H1 ;  /* 0x30000086ff867230 */ /* 0x000fe20000004100 */
[----:B------:R-:W-:Y:S01]  /*7f40*/  F2FP.SATFINITE.E4M3.F32.PACK_AB_MERGE_C R106, R113, R112, R106 ;  /* 0x00000070716a723e */ /* 0x000fe2000480706a */
[----:B------:R-:W-:Y:S01]  /*7f50*/  FFMA R119, R130, UR45, R119 ;  /* 0x0000002d82777c23 */ /* 0x000fe20008000077 */
[----:B------:R-:W-:Y:S01]  /*7f60*/  FFMA R0, R131, UR45, R0 ;  /* 0x0000002d83007c23 */ /* 0x000fe20008000000 */
[----:B------:R-:W-:Y:S01]  /*7f70*/  FFMA R3, R132, UR45, R3 ;  /* 0x0000002d84037c23 */ /* 0x000fe20008000003 */
[----:B------:R-:W-:Y:S01]  /*7f80*/  FFMA R20, R133, UR45, R20 ;  /* 0x0000002d85147c23 */ /* 0x000fe20008000014 */
[----:B------:R-:W-:Y:S01]  /*7f90*/  F2FP.F16.E4M3.UNPACK_B R190, R190.H1 ;  /* 0x000000beffbe723e */ /* 0x000fe200030006ff */
[----:B------:R-:W-:Y:S01]  /*7fa0*/  HADD2.F32 R138, -RZ, R138.H1_H1 ;  /* 0x3000008aff8a7230 */ /* 0x000fe20000004100 */
[----:B------:R-:W-:Y:S01]  /*7fb0*/  F2FP.SATFINITE.E4M3.F32.PACK_AB_MERGE_C R107, R119, R118, RZ ;  /* 0x00000076776b723e */ /* 0x000fe200048070ff */
[----:B------:R-:W-:Y:S01]  /*7fc0*/  FFMA R21, R134, UR45, R21 ;  /* 0x0000002d86157c23 */ /* 0x000fe20008000015 */
[----:B------:R-:W-:Y:S01]  /*7fd0*/  FFMA R22, R135, UR45, R22 ;  /* 0x0000002d87167c23 */ /* 0x000fe20008000016 */
[----:B------:R-:W-:Y:S01]  /*7fe0*/  FFMA R23, R136, UR45, R23 ;  /* 0x0000002d88177c23 */ /* 0x000fe20008000017 */
[--C-:B------:R-:W-:Y:S01]  /*7ff0*/  HADD2.F32 R141, -RZ, R142.reuse.H0_H0 ;  /* 0x2000008eff8d7230 */ /* 0x100fe20000004100 */
[----:B------:R-:W-:Y:S01]  /*8000*/  F2FP.SATFINITE.E4M3.F32.PACK_AB_MERGE_C R107, R117, R116, R107 ;  /* 0x00000074756b723e */ /* 0x000fe2000480706b */
[----:B------:R-:W-:Y:S01]  /*8010*/  FFMA R88, R137, UR45, R88 ;  /* 0x0000002d89587c23 */ /* 0x000fe20008000058 */
[----:B------:R-:W-:Y:S01]  /*8020*/  HADD2.F32 R142, -RZ, R142.H1_H1 ;  /* 0x3000008eff8e7230 */ /* 0x000fe20000004100 */
[----:B------:R-:W-:Y:S01]  /*8030*/  F2FP.SATFINITE.E4M3.F32.PACK_AB_MERGE_C R20, R21, R20, RZ ;  /* 0x000000141514723e */ /* 0x000fe200048070ff */
[----:B------:R-:W-:Y:S01]  /*8040*/  FFMA R89, R138, UR45, R89 ;  /* 0x0000002d8a597c23 */ /* 0x000fe20008000059 */
[----:B------:R-:W-:Y:S01]  /*8050*/  FFMA R90, R139, UR45, R90 ;  /* 0x0000002d8b5a7c23 */ /* 0x000fe2000800005a */
[----:B------:R-:W-:Y:S01]  /*8060*/  FFMA R91, R140, UR45, R91 ;  /* 0x0000002d8c5b7c23 */ /* 0x000fe2000800005b */
[--C-:B------:R-:W-:Y:S02]  /*8070*/  HADD2.F32 R145, -RZ, R146.reuse.H0_H0 ;  /* 0x20000092ff917230 */ /* 0x100fe40000004100 */
[----:B------:R-:W-:Y:S01]  /*8080*/  FFMA R92, R141, UR45, R92 ;  /* 0x0000002d8d5c7c23 */ /* 0x000fe2000800005c */
[-C--:B------:R-:W-:Y:S01]  /*8090*/  F2FP.F16.E4M3.UNPACK_B R192, R191.reuse ;  /* 0x000000bfffc0723e */ /* 0x080fe200020006ff */
[----:B------:R-:W-:Y:S01]  /*80a0*/  HADD2.F32 R146, -RZ, R146.H1_H1 ;  /* 0x30000092ff927230 */ /* 0x000fe20000004100 */
[----:B------:R-:W-:Y:S01]  /*80b0*/  F2FP.SATFINITE.E4M3.F32.PACK_AB_MERGE_C R89, R89, R88, RZ ;  /* 0x000000585959723e */ /* 0x000fe200048070ff */
[----:B------:R-:W-:Y:S01]  /*80c0*/  FFMA R93, R142, UR45, R93 ;  /* 0x0000002d8e5d7c23 */ /* 0x000fe2000800005d */
[----:B------:R-:W-:Y:S01]  /*80d0*/  F2FP.SATFINITE.E4M3.F32.PACK_AB_MERGE_C R88, R3, R0, R20 ;  /* 0x000000000358723e */ /* 0x000fe20004807014 */
[----:B------:R-:W-:Y:S01]  /*80e0*/  FFMA R94, R143, UR45, R94 ;  /* 0x0000002d8f5e7c23 */ /* 0x000fe2000800005e */
[----:B------:R-:W-:Y:S01]  /*80f0*/  F2FP.SATFINITE.E4M3.F32.PACK_AB_MERGE_C R89, R23, R22, R89 ;  /* 0x000000161759723e */ /* 0x000fe20004807059 */
[----:B------:R-:W-:Y:S01]  /*8100*/  FFMA R95, R144, UR45, R95 ;  /* 0x0000002d905f7c23 */ /* 0x000fe2000800005f */
[--C-:B------:R-:W-:Y:S01]  /*8110*/  HADD2.F32 R149, -RZ, R150.reuse.H0_H0 ;  /* 0x20000096ff957230 */ /* 0x100fe20000004100 */
[----:B------:R-:W-:Y:S01]  /*8120*/  F2FP.SATFINITE.E4M3.F32.PACK_AB_MERGE_C R92, R93, R92, RZ ;  /* 0x0000005c5d5c723e */ /* 0x000fe200048070ff */
[----:B------:R-:W-:Y:S01]  /*8130*/  FFMA R96, R145, UR45, R96 ;  /* 0x0000002d91607c23 */ /* 0x000fe20008000060 */
[----:B------:R-:W-:Y:S01]  /*8140*/  HADD2.F32 R150, -RZ, R150.H1_H1 ;  /* 0x30000096ff967230 */ /* 0x000fe20000004100 */
[----:B------:R-:W-:Y:S01]  /*8150*/  IADD3 R3, PT, PT, R225, R234, RZ ;  /* 0x000000eae1037210 */ /* 0x000fe20007ffe0ff */
[----:B------:R-:W-:Y:S01]  /*8160*/  FFMA R97, R146, UR45, R97 ;  /* 0x0000002d92617c23 */ /* 0x000fe20008000061 */
[----:B------:R-:W-:Y:S01]  /*8170*/  F2FP.SATFINITE.E4M3.F32.PACK_AB_MERGE_C R90, R91, R90, R92 ;  /* 0x0000005a5b5a723e */ /* 0x000fe2000480705c */
[----:B------:R-:W-:Y:S01]  /*8180*/  FFMA R72, R147, UR45, R72 ;  /* 0x0000002d93487c23 */ /* 0x000fe20008000048 */
[----:B------:R-:W-:Y:S01]  /*8190*/  LEA R0, R3, UR47, 0x4 ;  /* 0x0000002f03007c11 */ /* 0x000fe2000f8e20ff */
[----:B------:R-:W-:Y:S01]  /*81a0*/  FFMA R73, R148, UR45, R73 ;  /* 0x0000002d94497c23 */ /* 0x000fe20008000049 */
[----:B------:R-:W-:Y:S01]  /*81b0*/  F2FP.SATFINITE.E4M3.F32.PACK_AB_MERGE_C R91, R97, R96, RZ ;  /* 0x00000060615b723e */ /* 0x000fe200048070ff */
[----:B------:R-:W-:Y:S01]  /*81c0*/  FFMA R74, R149, UR45, R74 ;  /* 0x0000002d954a7c23 */ /* 0x000fe2000800004a */
[--C-:B------:R-:W-:Y:S01]  /*81d0*/  HADD2.F32 R187, -RZ, R188.reuse.H0_H0 ;  /* 0x200000bcffbb7230 */ /* 0x100fe20000004100 */
[----:B------:R1:W-:Y:S01]  /*81e0*/  STS.128 [R0+0x3a80], R104 ;  /* 0x003a806800007388 */ /* 0x0003e20000000c00 */
[----:B------:R-:W-:Y:S01]  /*81f0*/  F2FP.SATFINITE.E4M3.F32.PACK_AB_MERGE_C R91, R95, R94, R91 ;  /* 0x0000005e5f5b723e */ /* 0x000fe2000480705b */
[----:B------:R-:W-:Y:S02]  /*8200*/  HADD2.F32 R188, -RZ, R188.H1_H1 ;  /* 0x300000bcffbc7230 */ /* 0x000fe40000004100 */
[----:B------:R-:W-:Y:S01]  /*8210*/  FMUL R75, R75, UR37 ;  /* 0x000000254b4b7c20 */ /* 0x000fe20008400000 */
[--C-:B------:R-:W-:Y:S02]  /*8220*/  HADD2.F32 R153, -RZ, R154.reuse.H0_H0 ;  /* 0x2000009aff997230 */ /* 0x100fe40000004100 */
[----:B------:R-:W-:Y:S01]  /*8230*/  FMUL R78, R78, UR37 ;  /* 0x000000254e4e7c20 */ /* 0x000fe20008400000 */
[----:B------:R-:W-:Y:S02]  /*8240*/  HADD2.F32 R154, -RZ, R154.H1_H1 ;  /* 0x3000009aff9a7230 */ /* 0x000fe40000004100 */
[----:B------:R-:W-:Y:S01]  /*8250*/  FFMA R75, R150, UR45, R75 ;  /* 0x0000002d964b7c23 */ /* 0x000fe2000800004b */
[----:B------:R1:W-:Y:S01]  /*8260*/  STS.128 [R0+0x4280], R88 ;  /* 0x0042805800007388 */ /* 0x0003e20000000c00 */
[----:B------:R-:W-:Y:S01]  /*8270*/  FFMA R76, R151, UR45, R76 ;  /* 0x0000002d974c7c23 */ /* 0x000fe2000800004c */
[----:B------:R-:W-:Y:S01]  /*8280*/  FFMA R77, R152, UR45, R77 ;  /* 0x0000002d984d7c23 */ /* 0x000fe2000800004d */
[----:B------:R-:W-:Y:S01]  /*8290*/  FFMA R78, R153, UR45, R78 ;  /* 0x0000002d994e7c23 */ /* 0x000fe2000800004e */
        /* <DEDUP_REMOVED lines=10> */
[----:B------:R-:W-:Y:S01]  /*8340*/  FMUL R83, R83, UR37 ;  /* 0x0000002553537c20 */ /* 0x000fe20008400000 */
[--C-:B------:R-:W-:Y:S01]  /*8350*/  HADD2.F32 R161, -RZ, R162.reuse.H0_H0 ;  /* 0x200000a2ffa17230 */ /* 0x100fe20000004100 */
[----:B------:R-:W-:Y:S01]  /*8360*/  F2FP.SATFINITE.E4M3.F32.PACK_AB_MERGE_C R73, R79, R78, RZ ;  /* 0x0000004e4f49723e */ /* 0x000fe200048070ff */
[----:B------:R-:W-:Y:S01]  /*8370*/  FMUL R86, R86, UR37 ;  /* 0x0000002556567c20 */ /* 0x000fe20008400000 */
[----:B------:R-:W-:Y:S02]  /*8380*/  HADD2.F32 R162, -RZ, R162.H1_H1 ;  /* 0x300000a2ffa27230 */ /* 0x000fe40000004100 */
[----:B------:R-:W-:Y:S01]  /*8390*/  FFMA R83, R158, UR45, R83 ;  /* 0x0000002d9e537c23 */ /* 0x000fe20008000053 */
[----:B------:R-:W-:Y:S01]  /*83a0*/  F2FP.SATFINITE.E4M3.F32.PACK_AB_MERGE_C R73, R77, R76, R73 ;  /* 0x0000004c4d49723e */ /* 0x000fe20004807049 */
        /* <DEDUP_REMOVED lines=14> */
[--C-:B------:R-:W-:Y:S01]  /*8490*/  HADD2.F32 R191, -RZ, R192.reuse.H0_H0 ;  /* 0x200000c0ffbf7230 */ /* 0x100fe20000004100 */
[----:B------:R-:W-:Y:S01]  /*84a0*/  F2FP.SATFINITE.E4M3.F32.PACK_AB_MERGE_C R75, R87, R86, RZ ;  /* 0x00000056574b723e */ /* 0x000fe200048070ff */
[----:B------:R-:W-:Y:S02]  /*84b0*/  HADD2.F32 R192, -RZ, R192.H1_H1 ;  /* 0x300000c0ffc07230 */ /* 0x000fe40000004100 */
[----:B------:R-:W-:Y:S01]  /*84c0*/  FMUL R59, R59, UR37 ;  /* 0x000000253b3b7c20 */ /* 0x000fe20008400000 */
[--C-:B------:R-:W-:Y:S01]  /*84d0*/  HADD2.F32 R169, -RZ, R170.reuse.H0_H0 ;  /* 0x200000aaffa97230 */ /* 0x100fe20000004100 */
[----:B------:R-:W-:Y:S01]  /*84e0*/  F2FP.SATFINITE.E4M3.F32.PACK_AB_MERGE_C R75, R85, R84, R75 ;  /* 0x00000054554b723e */ /* 0x000fe2000480704b */
[----:B------:R-:W-:Y:S01]  /*84f0*/  FMUL R62, R62, UR37 ;  /* 0x000000253e3e7c20 */ /* 0x000fe20008400000 */
[----:B------:R-:W-:Y:S02]  /*8500*/  HADD2.F32 R170, -RZ, R170.H1_H1 ;  /* 0x300000aaffaa7230 */ /* 0x000fe40000004100 */
[----:B------:R-:W-:Y:S01]  /*8510*/  FFMA R59, R166, UR45, R59 ;  /* 0x0000002da63b7c23 */ /* 0x000fe2000800003b */
[----:B------:R-:W-:Y:S01]  /*8520*/  FFMA R60, R167, UR45, R60 ;  /* 0x0000002da73c7c23 */ /* 0x000fe2000800003c */
[----:B------:R1:W-:Y:S01]  /*8530*/  STS.128 [R0+0x4a80], R72 ;  /* 0x004a804800007388 */ /* 0x0003e20000000c00 */
[----:B------:R-:W-:Y:S01]  /*8540*/  FFMA R61, R168, UR45, R61 ;  /* 0x0000002da83d7c23 */ /* 0x000fe2000800003d */
[----:B------:R-:W-:Y:S01]  /*8550*/  FFMA R62, R169, UR45, R62 ;  /* 0x0000002da93e7c23 */ /* 0x000fe2000800003e */
[----:B------:R-:W-:Y:S01]  /*8560*/  F2FP.F16.E4M3.UNPACK_B R196, R204 ;  /* 0x000000ccffc4723e */ /* 0x000fe200020006ff */
        /* <DEDUP_REMOVED lines=21> */
[----:B------:R-:W-:Y:S01]  /*86c0*/  FFMA R69, R176, UR45, R69 ;  /* 0x0000002db0457c23 */ /* 0x000fe20008000045 */
[----:B------:R-:W-:Y:S01]  /*86d0*/  FFMA R70, R177, UR45, R70 ;  /* 0x0000002db1467c23 */ /* 0x000fe20008000046 */
[-C--:B------:R-:W-:Y:S01]  /*86e0*/  F2FP.F16.E4M3.UNPACK_B R200, R205.reuse ;  /* 0x000000cdffc8723e */ /* 0x080fe200020006ff */
        /* <DEDUP_REMOVED lines=73> */
[----:B------:R-:W-:Y:S01]  /*8b80*/  F2FP.F16.E4M3.UNPACK_B R222, R222.H1 ;  /* 0x000000deffde723e */ /* 0x000fe200030006ff */
        /* <DEDUP_REMOVED lines=19> */
[----:B------:R-:W-:Y:S01]  /*8cc0*/  FMUL R39, R39, UR37 ;  /* 0x0000002527277c20 */ /* 0x000fe20008400000 */
[----:B------:R-:W-:Y:S01]  /*8cd0*/  FFMA R37, R208, UR45, R37 ;  /* 0x0000002dd0257c23 */ /* 0x000fe20008000025 */
[----:B------:R-:W-:Y:S01]  /*8ce0*/  FFMA R38, R209, UR45, R38 ;  /* 0x0000002dd1267c23 */ /* 0x000fe20008000026 */
[----:B------:R-:W-:Y:S01]  /*8cf0*/  FMUL R6, R6, UR37 ;  /* 0x0000002506067c20 */ /* 0x000fe20008400000 */
[----:B------:R-:W-:Y:S01]  /*8d00*/  FFMA R39, R210, UR45, R39 ;  /* 0x0000002dd2277c23 */ /* 0x000fe20008000027 */
[----:B------:R-:W-:Y:S01]  /*8d10*/  FFMA R4, R211, UR45, R4 ;  /* 0x0000002dd3047c23 */ /* 0x000fe20008000004 */
[----:B------:R-:W-:Y:S01]  /*8d20*/  FFMA R5, R212, UR45, R5 ;  /* 0x0000002dd4057c23 */ /* 0x000fe20008000005 */
[----:B------:R-:W-:Y:S01]  /*8d30*/  FFMA R6, R213, UR45, R6 ;  /* 0x0000002dd5067c23 */ /* 0x000fe20008000006 */
[----:B------:R-:W-:Y:S01]  /*8d40*/  FMUL R10, R10, UR37 ;  /* 0x000000250a0a7c20 */ /* 0x000fe20008400000 */
[----:B------:R-:W-:Y:S01]  /*8d50*/  FFMA R7, R214, UR45, R7 ;  /* 0x0000002dd6077c23 */ /* 0x000fe20008000007 */
[----:B------:R-:W-:Y:S01]  /*8d60*/  FMUL R11, R11, UR37 ;  /* 0x000000250b0b7c20 */ /* 0x000fe20008400000 */
[----:B------:R-:W-:Y:S01]  /*8d70*/  FFMA R8, R215, UR45, R8 ;  /* 0x0000002dd7087c23 */ /* 0x000fe20008000008 */
[----:B------:R-:W-:Y:S01]  /*8d80*/  F2FP.F16.E4M3.UNPACK_B R223, R223.H1 ;  /* 0x000000dfffdf723e */ /* 0x000fe200030006ff */
[----:B------:R-:W-:Y:S01]  /*8d90*/  FFMA R9, R216, UR45, R9 ;  /* 0x0000002dd8097c23 */ /* 0x000fe20008000009 */
[--C-:B------:R-:W-:Y:S02]  /*8da0*/  HADD2.F32 R221, -RZ, R222.reuse.H0_H0 ;  /* 0x200000deffdd7230 */ /* 0x100fe40000004100 */
[----:B------:R-:W-:Y:S01]  /*8db0*/  FFMA R10, R217, UR45, R10 ;  /* 0x0000002dd90a7c23 */ /* 0x000fe2000800000a */
[----:B------:R-:W-:Y:S02]  /*8dc0*/  HADD2.F32 R222, -RZ, R222.H1_H1 ;  /* 0x300000deffde7230 */ /* 0x000fe40000004100 */
[----:B------:R-:W-:Y:S01]  /*8dd0*/  FMUL R14, R14, UR37 ;  /* 0x000000250e0e7c20 */ /* 0x000fe20008400000 */
[--C-:B------:R-:W-:Y:S02]  /*8de0*/  HADD2.F32 R99, -RZ, R224.reuse.H0_H0 ;  /* 0x200000e0ff637230 */ /* 0x100fe40000004100 */
[----:B------:R-:W-:Y:S01]  /*8df0*/  FFMA R11, R218, UR45, R11 ;  /* 0x0000002dda0b7c23 */ /* 0x000fe2000800000b */
[----:B------:R-:W-:Y:S01]  /*8e00*/  FMUL R15, R15, UR37 ;  /* 0x000000250f0f7c20 */ /* 0x000fe20008400000 */
[----:B------:R-:W-:Y:S01]  /*8e10*/  FFMA R12, R219, UR45, R12 ;  /* 0x0000002ddb0c7c23 */ /* 0x000fe2000800000c */
[----:B------:R-:W-:Y:S02]  /*8e20*/  HADD2.F32 R98, -RZ, R224.H1_H1 ;  /* 0x300000e0ff627230 */ /* 0x000fe40000004100 */
[----:B------:R-:W-:Y:S01]  /*8e30*/  FFMA R13, R220, UR45, R13 ;  /* 0x0000002ddc0d7c23 */ /* 0x000fe2000800000d */
[--C-:B------:R-:W-:Y:S02]  /*8e40*/  HADD2.F32 R101, -RZ, R223.reuse.H0_H0 ;  /* 0x200000dfff657230 */ /* 0x100fe40000004100 */
[----:B------:R-:W-:Y:S01]  /*8e50*/  FFMA R14, R221, UR45, R14 ;  /* 0x0000002ddd0e7c23 */ /* 0x000fe2000800000e */
[----:B------:R-:W-:Y:S02]  /*8e60*/  HADD2.F32 R100, -RZ, R223.H1_H1 ;  /* 0x300000dfff647230 */ /* 0x000fe40000004100 */
[----:B------:R-:W-:Y:S01]  /*8e70*/  FMUL R18, R18, UR37 ;  /* 0x0000002512127c20 */ /* 0x000fe20008400000 */
[----:B------:R-:W-:Y:S01]  /*8e80*/  FFMA R15, R222, UR45, R15 ;  /* 0x0000002dde0f7c23 */ /* 0x000fe2000800000f */
[----:B------:R-:W-:Y:S01]  /*8e90*/  FMUL R19, R19, UR37 ;  /* 0x0000002513137c20 */ /* 0x000fe20008400000 */
[----:B------:R-:W-:Y:S01]  /*8ea0*/  FFMA R16, R99, UR45, R16 ;  /* 0x0000002d63107c23 */ /* 0x000fe20008000010 */
[----:B------:R-:W-:Y:S01]  /*8eb0*/  FFMA R17, R98, UR45, R17 ;  /* 0x0000002d62117c23 */ /* 0x000fe20008000011 */
[----:B------:R-:W-:Y:S01]  /*8ec0*/  FFMA R18, R101, UR45, R18 ;  /* 0x0000002d65127c23 */ /* 0x000fe20008000012 */
[----:B------:R-:W-:Y:S01]  /*8ed0*/  FFMA R19, R100, UR45, R19 ;  /* 0x0000002d64137c23 */ /* 0x000fe20008000013 */
[----:B------:R-:W-:Y:S01]  /*8ee0*/  F2FP.SATFINITE.E4M3.F32.PACK_AB_MERGE_C R6, R7, R6, RZ ;  /* 0x000000060706723e */ /* 0x000fe200048070ff */
[----:B------:R-:W-:Y:S01]  /*8ef0*/  UIADD3 UR6, UPT, UPT, UR46, 0x1, URZ ;  /* 0x000000012e067890 */ /* 0x000fe2000fffe0ff */
[----:B------:R-:W-:Y:S01]  /*8f00*/  F2FP.SATFINITE.E4M3.F32.PACK_AB_MERGE_C R34, R35, R34, RZ ;  /* 0x000000222322723e */ /* 0x000fe200048070ff */
[----:B------:R-:W-:Y:S01]  /*8f10*/  BSSY.RECONVERGENT B0, `(.L_x_116) ;  /* 0x000003d000007945 */ /* 0x000fe20003800200 */
[----:B------:R-:W-:Y:S02]  /*8f20*/  F2FP.SATFINITE.E4M3.F32.PACK_AB_MERGE_C R27, R39, R38, RZ ;  /* 0x00000026271b723e */ /* 0x000fe400048070ff */
[----:B------:R-:W-:Y:S02]  /*8f30*/  F2FP.SATFINITE.E4M3.F32.PACK_AB_MERGE_C R10, R11, R10, RZ ;  /* 0x0000000a0b0a723e */ /* 0x000fe400048070ff */
[----:B------:R-:W-:Y:S02]  /*8f40*/  F2FP.SATFINITE.E4M3.F32.PACK_AB_MERGE_C R14, R15, R14, RZ ;  /* 0x0000000e0f0e723e */ /* 0x000fe400048070ff */
[----:B------:R-:W-:Y:S02]  /*8f50*/  F2FP.SATFINITE.E4M3.F32.PACK_AB_MERGE_C R18, R19, R18, RZ ;  /* 0x000000121312723e */ /* 0x000fe400048070ff */
[----:B------:R-:W-:Y:S02]  /*8f60*/  F2FP.SATFINITE.E4M3.F32.PACK_AB_MERGE_C R4, R5, R4, R6 ;  /* 0x000000040504723e */ /* 0x000fe40004807006 */
[----:B------:R-:W-:Y:S02]  /*8f70*/  F2FP.SATFINITE.E4M3.F32.PACK_AB_MERGE_C R26, R33, R32, R34 ;  /* 0x00000020211a723e */ /* 0x000fe40004807022 */
[----:B------:R-:W-:Y:S02]  /*8f80*/  F2FP.SATFINITE.E4M3.F32.PACK_AB_MERGE_C R27, R37, R36, R27 ;  /* 0x00000024251b723e */ /* 0x000fe4000480701b */
[----:B------:R-:W-:Y:S02]  /*8f90*/  F2FP.SATFINITE.E4M3.F32.PACK_AB_MERGE_C R5, R9, R8, R10 ;  /* 0x000000080905723e */ /* 0x000fe4000480700a */
[----:B------:R-:W-:Y:S01]  /*8fa0*/  F2FP.SATFINITE.E4M3.F32.PACK_AB_MERGE_C R6, R13, R12, R14 ;  /* 0x0000000c0d06723e */ /* 0x000fe2000480700e */
[----:B------:R1:W-:Y:S01]  /*8fb0*/  STS.128 [R0+0x6280], R24 ;  /* 0x0062801800007388 */ /* 0x0003e20000000c00 */
[----:B------:R-:W-:Y:S07]  /*8fc0*/  F2FP.SATFINITE.E4M3.F32.PACK_AB_MERGE_C R7, R17, R16, R18 ;  /* 0x000000101107723e */ /* 0x000fee0004807012 */
[----:B------:R1:W-:Y:S01]  /*8fd0*/  STS.128 [R0+0x6a80], R4 ;  /* 0x006a800400007388 */ /* 0x0003e20000000c00 */
[----:B------:R-:W-:Y:S01]  /*8fe0*/  @!PT LDS RZ, [RZ] ;  /* 0x00000000fffff984 */ /* 0x000fe20000000800 */
[----:B------:R-:W-:Y:S01]  /*8ff0*/  @!PT LDS RZ, [RZ] ;  /* 0x00000000fffff984 */ /* 0x000fe20000000800 */
[----:B------:R-:W-:Y:S01]  /*9000*/  @!PT LDS RZ, [RZ] ;  /* 0x00000000fffff984 */ /* 0x000fe20000000800 */
[----:B------:R-:W-:Y:S01]  /*9010*/  @!PT LDS RZ, [RZ] ;  /* 0x00000000fffff984 */ /* 0x000fe20000000800 */
[----:B------:R2:W-:Y:S07]  /*9020*/  MEMBAR.ALL.CTA ;  /* 0x0000000000007992 */ /* 0x0005ee0000008000 */
[----:B--2---:R-:W2:Y:S02]  /*9030*/  FENCE.VIEW.ASYNC.S ;  /* 0x00000000000073c6 */ /* 0x004ea40000000000 */
[----:B--2---:R-:W-:Y:S06]  /*9040*/  BAR.SYNC.DEFER_BLOCKING 0x1, 0x80 ;  /* 0x0042000000007b1d */ /* 0x004fec0000010000 */
[----:B------:R-:W-:Y:S05]  /*9050*/  @P0 BRA `(.L_x_117) ;  /* 0x0000000000a00947 */ /* 0x000fea0003800000 */
[----:B------:R-:W2:Y:S01]  /*9060*/  LDCU.64 UR14, c[0x0][0x348] ;  /* 0x00006900ff0e77ac */ /* 0x000ea20008000a00 */
[----:B------:R-:W-:Y:S02]  /*9070*/  UIMAD UR9, UR50, 0x70, URZ ;  /* 0x00000070320978a4 */ /* 0x000fe4000f8e02ff */
[----:B------:R-:W-:Y:S02]  /*9080*/  USHF.L.U32 UR10, UR49, 0x7, URZ ;  /* 0x00000007310a7899 */ /* 0x000fe400080006ff */
[----:B------:R-:W-:Y:S01]  /*9090*/  UIADD3 UR8, UPT, UPT, UR47, 0x3a80, URZ ;  /* 0x00003a802f087890 */ /* 0x000fe2000fffe0ff */
[----:B------:R-:W-:Y:S01]  /*90a0*/  UMOV UR11, UR36 ;  /* 0x00000024000b7c82 */ /* 0x000fe20008000000 */
[----:B------:R-:W-:Y:S02]  /*90b0*/  UIADD3 UR16, UPT, UPT, UR47, 0x4280, URZ ;  /* 0x000042802f107890 */ /* 0x000fe4000fffe0ff */
[----:B------:R-:W-:Y:S01]  /*90c0*/  UIADD3 UR17, UPT, UPT, UR9, 0x10, URZ ;  /* 0x0000001009117890 */ /* 0x000fe2000fffe0ff */
[----:B------:R-:W-:Y:S01]  /*90d0*/  UMOV UR19, UR36 ;  /* 0x0000002400137c82 */ /* 0x000fe20008000000 */
[----:B------:R-:W-:Y:S01]  /*90e0*/  UMOV UR18, UR10 ;  /* 0x0000000a00127c82 */ /* 0x000fe20008000000 */
[----:B------:R-:W-:Y:S02]  /*90f0*/  UIADD3 UR28, UPT, UPT, UR47, 0x4a80, URZ ;  /* 0x00004a802f1c7890 */ /* 0x000fe4000fffe0ff */
[----:B--2---:R-:W-:Y:S02]  /*9100*/  UIADD3 UR4, UP0, UPT, UR14, 0x680, URZ ;  /* 0x000006800e047890 */ /* 0x004fe4000ff1e0ff */
[----:B------:R-:W-:Y:S02]  /*9110*/  UIADD3 UR29, UPT, UPT, UR9, 0x20, URZ ;  /* 0x00000020091d7890 */ /* 0x000fe4000fffe0ff */
[----:B------:R-:W-:Y:S01]  /*9120*/  UIADD3.X UR5, UPT, UPT, URZ, UR15, URZ, UP0, !UPT ;  /* 0x0000000fff057290 */ /* 0x000fe200087fe4ff */
[----:B------:R-:W-:Y:S01]  /*9130*/  UMOV UR31, UR36 ;  /* 0x00000024001f7c82 */ /* 0x000fe20008000000 */
[----:B------:R-:W-:Y:S01]  /*9140*/  UMOV UR30, UR10 ;  /* 0x0000000a001e7c82 */ /* 0x000fe20008000000 */
[----:B------:R-:W-:Y:S02]  /*9150*/  UIADD3 UR32, UPT, UPT, UR47, 0x5280, URZ ;  /* 0x000052802f207890 */ /* 0x000fe4000fffe0ff */
[----:B------:R-:W-:Y:S01]  /*9160*/  UIADD3 UR33, UPT, UPT, UR9, 0x30, URZ ;  /* 0x0000003009217890 */ /* 0x000fe2000fffe0ff */
[----:B------:R-:W-:Y:S03]  /*9170*/  UMOV UR35, UR36 ;  /* 0x0000002400237c82 */ /* 0x000fe60008000000 */
[----:B------:R2:W-:Y:S01]  /*9180*/  UTMASTG.3D [UR8], [UR4] ;  /* 0x00000008040073b5 */ /* 0x0005e20008010000 */
[----:B------:R-:W-:Y:S01]  /*9190*/  UMOV UR34, UR10 ;  /* 0x0000000a00227c82 */ /* 0x000fe20008000000 */
[----:B------:R-:W-:Y:S02]  /*91a0*/  UIADD3 UR24, UPT, UPT, UR47, 0x5a80, URZ ;  /* 0x00005a802f187890 */ /* 0x000fe4000fffe0ff */
[----:B------:R-:W-:Y:S01]  /*91b0*/  UIADD3 UR25, UPT, UPT, UR9, 0x40, URZ ;  /* 0x0000004009197890 */ /* 0x000fe2000fffe0ff */
[----:B------:R-:W-:Y:S01]  /*91c0*/  UMOV UR27, UR36 ;  /* 0x00000024001b7c82 */ /* 0x000fe20008000000 */
[----:B------:R-:W-:Y:S01]  /*91d0*/  UMOV UR26, UR10 ;  /* 0x0000000a001a7c82 */ /* 0x000fe20008000000 */
[----:B------:R2:W-:Y:S01]  /*91e0*/  UTMASTG.3D [UR16], [UR4] ;  /* 0x00000010040073b5 */ /* 0x0005e20008010000 */
[----:B------:R-:W-:Y:S02]  /*91f0*/  UIADD3 UR20, UPT, UPT, UR47, 0x6280, URZ ;  /* 0x000062802f147890 */ /* 0x000fe4000fffe0ff */
[----:B------:R-:W-:Y:S01]  /*9200*/  UIADD3 UR21, UPT, UPT, UR9, 0x50, URZ ;  /* 0x0000005009157890 */ /* 0x000fe2000fffe0ff */
[----:B------:R-:W-:Y:S01]  /*9210*/  UMOV UR23, UR36 ;  /* 0x0000002400177c82 */ /* 0x000fe20008000000 */
[----:B------:R-:W-:Y:S01]  /*9220*/  UMOV UR22, UR10 ;  /* 0x0000000a00167c82 */ /* 0x000fe20008000000 */
[----:B------:R-:W-:Y:S01]  /*9230*/  UIADD3 UR12, UPT, UPT, UR47, 0x6a80, URZ ;  /* 0x00006a802f0c7890 */ /* 0x000fe2000fffe0ff */
[----:B------:R2:W-:Y:S01]  /*9240*/  UTMASTG.3D [UR28], [UR4] ;  /* 0x0000001c040073b5 */ /* 0x0005e20008010000 */
[----:B------:R-:W-:Y:S01]  /*9250*/  UIADD3 UR13, UPT, UPT, UR9, 0x60, URZ ;  /* 0x00000060090d7890 */ /* 0x000fe2000fffe0ff */
[----:B------:R-:W-:Y:S01]  /*9260*/  UMOV UR15, UR36 ;  /* 0x00000024000f7c82 */ /* 0x000fe20008000000 */
[----:B------:R-:W-:Y:S01]  /*9270*/  UMOV UR14, UR10 ;  /* 0x0000000a000e7c82 */ /* 0x000fe20008000000 */
[----:B------:R2:W-:Y:S01]  /*9280*/  UTMASTG.3D [UR32], [UR4] ;  /* 0x00000020040073b5 */ /* 0x0005e20008010000 */
[----:B------:R2:W-:Y:S01]  /*9290*/  UTMASTG.3D [UR24], [UR4] ;  /* 0x00000018040073b5 */ /* 0x0005e20008010000 */
[----:B------:R2:W-:Y:S04]  /*92a0*/  UTMASTG.3D [UR20], [UR4] ;  /* 0x00000014040073b5 */ /* 0x0005e80008010000 */
[----:B------:R2:W-:Y:S01]  /*92b0*/  UTMASTG.3D [UR12], [UR4] ;  /* 0x0000000c040073b5 */ /* 0x0005e20008010000 */
[----:B------:R0:W-:Y:S01]  /*92c0*/  UTMACMDFLUSH ;  /* 0x00000000000079b7 */ /* 0x0001e20000000000 */
[----:B--2---:R-:W-:Y:S04]  /*92d0*/  DEPBAR.LE SB0, 0x0 ;  /* 0x000080000000791a */ /* 0x004fe80000000000 */
.L_x_117:
[----:B------:R-:W-:Y:S05]  /*92e0*/  BSYNC.RECONVERGENT B0 ;  /* 0x0000000000007941 */ /* 0x000fea0003800200 */
.L_x_116:
[----:B------:R-:W-:Y:S01]  /*92f0*/  UISETP.NE.AND UP2, UPT, UR53, URZ, UPT ;  /* 0x000000ff3500728c */ /* 0x000fe2000bf45270 */
[----:B------:R-:W-:Y:S01]  /*9300*/  BAR.SYNC.DEFER_BLOCKING 0x1, 0x80 ;  /* 0x0042000000007b1d */ /* 0x000fe20000010000 */
[----:B------:R-:W-:Y:S01]  /*9310*/  UISETP.NE.AND UP0, UPT, UR51, 0x2, UPT ;  /* 0x000000023300788c */ /* 0x000fe2000bf05270 */
[----:B------:R-:W-:Y:S01]  /*9320*/  R2UR UR5, R232 ;  /* 0x00000000e80572ca */ /* 0x000fe200000e0000 */
[----:B------:R-:W-:Y:S01]  /*9330*/  UISETP.NE.AND UP1, UPT, UR6, 0x4, UPT ;  /* 0x000000040600788c */ /* 0x000fe2000bf25270 */
[----:B------:R-:W-:Y:S01]  /*9340*/  R2UR UR4, R233 ;  /* 0x00000000e90472ca */ /* 0x000fe200000e0000 */
[----:B------:R-:W-:Y:S02]  /*9350*/  USEL UR16, UR51, URZ, UP0 ;  /* 0x000000ff33107287 */ /* 0x000fe40008000000 */
[----:B------:R-:W-:Y:S08]  /*9360*/  USEL UR46, UR6, URZ, UP1 ;  /* 0x000000ff062e7287 */ /* 0x000ff00008800000 */
[----:B------:R-:W-:Y:S02]  /*9370*/  UIADD3 UR50, UPT, UPT, UR38, UR5, URZ ;  /* 0x0000000526327290 */ /* 0x000fe4000fffe0ff */
[----:B------:R-:W-:Y:S02]  /*9380*/  UIADD3 UR49, UPT, UPT, UR39, UR4, URZ ;  /* 0x0000000427317290 */ /* 0x000fe4000fffe0ff */
[----:B------:R-:W-:Y:S02]  /*9390*/  USEL UR5, URZ, 0x1, UP0 ;  /* 0x00000001ff057887 */ /* 0x000fe40008000000 */
[----:B------:R-:W-:Y:S02]  /*93a0*/  USEL UR4, URZ, 0x1, UP1 ;  /* 0x00000001ff047887 */ /* 0x000fe40008800000 */
[----:B------:R-:W-:Y:S02]  /*93b0*/  ULOP3.LUT UR54, UR54, UR5, URZ, 0x3c, !UPT ;  /* 0x0000000536367292 */ /* 0x000fe4000f8e3cff */
[----:B------:R-:W-:Y:S01]  /*93c0*/  ULOP3.LUT UR55, UR55, UR4, URZ, 0x3c, !UPT ;  /* 0x0000000437377292 */ /* 0x000fe2000f8e3cff */
[----:B------:R-:W-:Y:S01]  /*93d0*/  UMOV UR36, UR57 ;  /* 0x0000003900247c82 */ /* 0x000fe20008000000 */
[----:B------:R-:W-:Y:S10]  /*93e0*/  BRA.U UP2, `(.L_x_118) ;  /* 0xffffffc502447547 */ /* 0x000ff4000b83ffff */
[----:B------:R-:W-:Y:S05]  /*93f0*/  EXIT ;  /* 0x000000000000794d */ /* 0x000fea0003800000 */
.L_x_20:
[----:B--2---:R2:W3:Y:S02]  /*9400*/  SYNCS.PHASECHK.TRANS64.TRYWAIT P0, [R3+URZ+0x230], R2 ;  /* 0x00023002030075a7 */ /* 0x0044e400080011ff */
[----:B---3--:R-:W-:Y:S05]  /*9410*/  @!P0 NANOSLEEP.SYNCS 0x989680 ;  /* 0x009896800000895d */ /* 0x008fea0003900000 */
[----:B------:R-:W3:Y:S02]  /*9420*/  @!P0 SYNCS.PHASECHK.TRANS64 P0, [R3+URZ+0x230], R2 ;  /* 0x00023002030085a7 */ /* 0x000ee400080010ff */
[----:B---3--:R-:W-:Y:S05]  /*9430*/  @!P0 BRA `(.L_x_20) ;  /* 0xfffffffc00f08947 */ /* 0x008fea000383ffff */
[----:B------:R-:W-:Y:S05]  /*9440*/  BRA `(.L_x_119) ;  /* 0xffffff84003c7947 */ /* 0x000fea000383ffff */
.L_x_23:
[----:B-1----:R-:W-:Y:S07]  /*9450*/  MOV R0, UR33 ;  /* 0x0000002100007c02 */ /* 0x002fee0008000f00 */
.L_x_120:
[----:B-1----:R1:W2:Y:S02]  /*9460*/  SYNCS.PHASECHK.TRANS64.TRYWAIT P0, [R0+URZ+0xd0], R3 ;  /* 0x0000d003000075a7 */ /* 0x0022a400080011ff */
[----:B--2---:R-:W-:Y:S05]  /*9470*/  @!P0 NANOSLEEP.SYNCS 0x989680 ;  /* 0x009896800000895d */ /* 0x004fea0003900000 */
[----:B------:R-:W2:Y:S02]  /*9480*/  @!P0 SYNCS.PHASECHK.TRANS64 P0, [R0+URZ+0xd0], R3 ;  /* 0x0000d003000085a7 */ /* 0x000ea400080010ff */
[----:B--2---:R-:W-:Y:S05]  /*9490*/  @!P0 BRA `(.L_x_120) ;  /* 0xfffffffc00f08947 */ /* 0x004fea000383ffff */
[----:B------:R-:W-:Y:S05]  /*94a0*/  BRA `(.L_x_22) ;  /* 0xffffff8400847947 */ /* 0x000fea000383ffff */
.L_x_29:
[----:B-1----:R-:W-:Y:S07]  /*94b0*/  MOV R0, UR17 ;  /* 0x0000001100007c02 */ /* 0x002fee0008000f00 */
.L_x_121:
[----:B-1----:R1:W2:Y:S02]  /*94c0*/  SYNCS.PHASECHK.TRANS64.TRYWAIT P0, [R0+URZ+0xd0], R3 ;  /* 0x0000d003000075a7 */ /* 0x0022a400080011ff */
[----:B--2---:R-:W-:Y:S05]  /*94d0*/  @!P0 NANOSLEEP.SYNCS 0x989680 ;  /* 0x009896800000895d */ /* 0x004fea0003900000 */
[----:B------:R-:W2:Y:S02]  /*94e0*/  @!P0 SYNCS.PHASECHK.TRANS64 P0, [R0+URZ+0xd0], R3 ;  /* 0x0000d003000085a7 */ /* 0x000ea400080010ff */
[----:B--2---:R-:W-:Y:S05]  /*94f0*/  @!P0 BRA `(.L_x_121) ;  /* 0xfffffffc00f08947 */ /* 0x004fea000383ffff */
[----:B------:R-:W-:Y:S05]  /*9500*/  BRA `(.L_x_28) ;  /* 0xffffff88002c7947 */ /* 0x000fea000383ffff */
.L_x_33:
[----:B-1----:R1:W2:Y:S02]  /*9510*/  SYNCS.PHASECHK.TRANS64.TRYWAIT P0, [R3+URZ+0x1c0], R0 ;  /* 0x0001c000030075a7 */ /* 0x0022a400080011ff */
[----:B--2---:R-:W-:Y:S05]  /*9520*/  @!P0 NANOSLEEP.SYNCS 0x989680 ;  /* 0x009896800000895d */ /* 0x004fea0003900000 */
[----:B------:R-:W2:Y:S02]  /*9530*/  @!P0 SYNCS.PHASECHK.TRANS64 P0, [R3+URZ+0x1c0], R0 ;  /* 0x0001c000030085a7 */ /* 0x000ea400080010ff */
[----:B--2---:R-:W-:Y:S05]  /*9540*/  @!P0 BRA `(.L_x_33) ;  /* 0xfffffffc00f08947 */ /* 0x004fea000383ffff */
[----:B------:R-:W-:Y:S05]  /*9550*/  BRA `(.L_x_122) ;  /* 0xffffff8800bc7947 */ /* 0x000fea000383ffff */
.L_x_37:
[----:B-1----:R-:W-:-:S07]  /*9560*/  MOV R0, UR4 ;  /* 0x0000000400007c02 */ /* 0x002fce0008000f00 */
.L_x_123:
[----:B-1----:R1:W2:Y:S02]  /*9570*/  SYNCS.PHASECHK.TRANS64.TRYWAIT P0, [R0+URZ], R3 ;  /* 0x00000003000075a7 */ /* 0x0022a400080011ff */
[----:B--2---:R-:W-:Y:S05]  /*9580*/  @!P0 NANOSLEEP.SYNCS 0x989680 ;  /* 0x009896800000895d */ /* 0x004fea0003900000 */
[----:B------:R-:W2:Y:S02]  /*9590*/  @!P0 SYNCS.PHASECHK.TRANS64 P0, [R0+URZ], R3 ;  /* 0x00000003000085a7 */ /* 0x000ea400080010ff */
[----:B--2---:R-:W-:Y:S05]  /*95a0*/  @!P0 BRA `(.L_x_123) ;  /* 0xfffffffc00f08947 */ /* 0x004fea000383ffff */
[----:B------:R-:W-:Y:S05]  /*95b0*/  BRA `(.L_x_124) ;  /* 0xffffff9000687947 */ /* 0x000fea000383ffff */
.L_x_38:
[----:B------:R-:W-:-:S07]  /*95c0*/  MOV R0, UR5 ;  /* 0x0000000500007c02 */ /* 0x000fce0008000f00 */
.L_x_125:
[----:B-1----:R1:W2:Y:S02]  /*95d0*/  SYNCS.PHASECHK.TRANS64.TRYWAIT P0, [R0+URZ], R3 ;  /* 0x00000003000075a7 */ /* 0x0022a400080011ff */
[----:B--2---:R-:W-:Y:S05]  /*95e0*/  @!P0 NANOSLEEP.SYNCS 0x989680 ;  /* 0x009896800000895d */ /* 0x004fea0003900000 */
[----:B------:R-:W2:Y:S02]  /*95f0*/  @!P0 SYNCS.PHASECHK.TRANS64 P0, [R0+URZ], R3 ;  /* 0x00000003000085a7 */ /* 0x000ea400080010ff */
[----:B--2---:R-:W-:Y:S05]  /*9600*/  @!P0 BRA `(.L_x_125) ;  /* 0xfffffffc00f08947 */ /* 0x004fea000383ffff */
[----:B------:R-:W-:Y:S05]  /*9610*/  BRA `(.L_x_126) ;  /* 0xffffff9000747947 */ /* 0x000fea000383ffff */
.L_x_39:
[----:B------:R-:W-:-:S07]  /*9620*/  MOV R0, UR5 ;  /* 0x0000000500007c02 */ /* 0x000fce0008000f00 */
.L_x_127:
[----:B-1----:R1:W2:Y:S02]  /*9630*/  SYNCS.PHASECHK.TRANS64.TRYWAIT P0, [R0+URZ], R3 ;  /* 0x00000003000075a7 */ /* 0x0022a400080011ff */
[----:B--2---:R-:W-:Y:S05]  /*9640*/  @!P0 NANOSLEEP.SYNCS 0x989680 ;  /* 0x009896800000895d */ /* 0x004fea0003900000 */
[----:B------:R-:W2:Y:S02]  /*9650*/  @!P0 SYNCS.PHASECHK.TRANS64 P0, [R0+URZ], R3 ;  /* 0x00000003000085a7 */ /* 0x000ea400080010ff */
[----:B--2---:R-:W-:Y:S05]  /*9660*/  @!P0 BRA `(.L_x_127) ;  /* 0xfffffffc00f08947 */ /* 0x004fea000383ffff */
[----:B------:R-:W-:Y:S05]  /*9670*/  BRA `(.L_x_128) ;  /* 0xffffff9000807947 */ /* 0x000fea000383ffff */
.L_x_40:
[----:B------:R-:W-:-:S07]  /*9680*/  MOV R0, UR5 ;  /* 0x0000000500007c02 */ /* 0x000fce0008000f00 */
.L_x_129:
[----:B-1----:R1:W2:Y:S02]  /*9690*/  SYNCS.PHASECHK.TRANS64.TRYWAIT P0, [R0+URZ], R3 ;  /* 0x00000003000075a7 */ /* 0x0022a400080011ff */
[----:B--2---:R-:W-:Y:S05]  /*96a0*/  @!P0 NANOSLEEP.SYNCS 0x989680 ;  /* 0x009896800000895d */ /* 0x004fea0003900000 */
[----:B------:R-:W2:Y:S02]  /*96b0*/  @!P0 SYNCS.PHASECHK.TRANS64 P0, [R0+URZ], R3 ;  /* 0x00000003000085a7 */ /* 0x000ea400080010ff */
[----:B--2---:R-:W-:Y:S05]  /*96c0*/  @!P0 BRA `(.L_x_129) ;  /* 0xfffffffc00f08947 */ /* 0x004fea000383ffff */
[----:B------:R-:W-:Y:S05]  /*96d0*/  BRA `(.L_x_130) ;  /* 0xffffff90008c7947 */ /* 0x000fea000383ffff */
.L_x_41:
[----:B------:R-:W-:-:S07]  /*96e0*/  MOV R0, UR5 ;  /* 0x0000000500007c02 */ /* 0x000fce0008000f00 */
.L_x_131:
[----:B-1----:R1:W2:Y:S02]  /*96f0*/  SYNCS.PHASECHK.TRANS64.TRYWAIT P0, [R0+URZ], R3 ;  /* 0x00000003000075a7 */ /* 0x0022a400080011ff */
[----:B--2---:R-:W-:Y:S05]  /*9700*/  @!P0 NANOSLEEP.SYNCS 0x989680 ;  /* 0x009896800000895d */ /* 0x004fea0003900000 */
[----:B------:R-:W2:Y:S02]  /*9710*/  @!P0 SYNCS.PHASECHK.TRANS64 P0, [R0+URZ], R3 ;  /* 0x00000003000085a7 */ /* 0x000ea400080010ff */
[----:B--2---:R-:W-:Y:S05]  /*9720*/  @!P0 BRA `(.L_x_131) ;  /* 0xfffffffc00f08947 */ /* 0x004fea000383ffff */
[----:B------:R-:W-:Y:S05]  /*9730*/  BRA `(.L_x_132) ;  /* 0xffffff9000987947 */ /* 0x000fea000383ffff */
.L_x_42:
[----:B------:R-:W-:-:S07]  /*9740*/  MOV R0, UR5 ;  /* 0x0000000500007c02 */ /* 0x000fce0008000f00 */
.L_x_133:
[----:B-1----:R1:W2:Y:S02]  /*9750*/  SYNCS.PHASECHK.TRANS64.TRYWAIT P0, [R0+URZ], R3 ;  /* 0x00000003000075a7 */ /* 0x0022a400080011ff */
[----:B--2---:R-:W-:Y:S05]  /*9760*/  @!P0 NANOSLEEP.SYNCS 0x989680 ;  /* 0x009896800000895d */ /* 0x004fea0003900000 */
[----:B------:R-:W2:Y:S02]  /*9770*/  @!P0 SYNCS.PHASECHK.TRANS64 P0, [R0+URZ], R3 ;  /* 0x00000003000085a7 */ /* 0x000ea400080010ff */
[----:B--2---:R-:W-:Y:S05]  /*9780*/  @!P0 BRA `(.L_x_133) ;  /* 0xfffffffc00f08947 */ /* 0x004fea000383ffff */
[----:B------:R-:W-:Y:S05]  /*9790*/  BRA `(.L_x_134) ;  /* 0xffffff9000a47947 */ /* 0x000fea000383ffff */
.L_x_43:
[----:B------:R-:W-:-:S07]  /*97a0*/  MOV R0, UR5 ;  /* 0x0000000500007c02 */ /* 0x000fce0008000f00 */
.L_x_135:
[----:B-1----:R1:W2:Y:S02]  /*97b0*/  SYNCS.PHASECHK.TRANS64.TRYWAIT P0, [R0+URZ], R3 ;  /* 0x00000003000075a7 */ /* 0x0022a400080011ff */
[----:B--2---:R-:W-:Y:S05]  /*97c0*/  @!P0 NANOSLEEP.SYNCS 0x989680 ;  /* 0x009896800000895d */ /* 0x004fea0003900000 */
[----:B------:R-:W2:Y:S02]  /*97d0*/  @!P0 SYNCS.PHASECHK.TRANS64 P0, [R0+URZ], R3 ;  /* 0x00000003000085a7 */ /* 0x000ea400080010ff */
[----:B--2---:R-:W-:Y:S05]  /*97e0*/  @!P0 BRA `(.L_x_135) ;  /* 0xfffffffc00f08947 */ /* 0x004fea000383ffff */
[----:B------:R-:W-:Y:S05]  /*97f0*/  BRA `(.L_x_136) ;  /* 0xffffff9000b07947 */ /* 0x000fea000383ffff */
.L_x_44:
[----:B------:R-:W-:-:S07]  /*9800*/  MOV R0, UR5 ;  /* 0x0000000500007c02 */ /* 0x000fce0008000f00 */
.L_x_137:
[----:B-1----:R1:W2:Y:S02]  /*9810*/  SYNCS.PHASECHK.TRANS64.TRYWAIT P0, [R0+URZ], R3 ;  /* 0x00000003000075a7 */ /* 0x0022a400080011ff */
[----:B--2---:R-:W-:Y:S05]  /*9820*/  @!P0 NANOSLEEP.SYNCS 0x989680 ;  /* 0x009896800000895d */ /* 0x004fea0003900000 */
[----:B------:R-:W2:Y:S02]  /*9830*/  @!P0 SYNCS.PHASECHK.TRANS64 P0, [R0+URZ], R3 ;  /* 0x00000003000085a7 */ /* 0x000ea400080010ff */
[----:B--2---:R-:W-:Y:S05]  /*9840*/  @!P0 BRA `(.L_x_137) ;  /* 0xfffffffc00f08947 */ /* 0x004fea000383ffff */
[----:B------:R-:W-:Y:S05]  /*9850*/  BRA `(.L_x_138) ;  /* 0xffffff9000bc7947 */ /* 0x000fea000383ffff */
.L_x_45:
[----:B------:R-:W-:-:S07]  /*9860*/  MOV R0, UR5 ;  /* 0x0000000500007c02 */ /* 0x000fce0008000f00 */
.L_x_139:
[----:B-1----:R1:W2:Y:S02]  /*9870*/  SYNCS.PHASECHK.TRANS64.TRYWAIT P0, [R0+URZ], R3 ;  /* 0x00000003000075a7 */ /* 0x0022a400080011ff */
[----:B--2---:R-:W-:Y:S05]  /*9880*/  @!P0 NANOSLEEP.SYNCS 0x989680 ;  /* 0x009896800000895d */ /* 0x004fea0003900000 */
[----:B------:R-:W2:Y:S02]  /*9890*/  @!P0 SYNCS.PHASECHK.TRANS64 P0, [R0+URZ], R3 ;  /* 0x00000003000085a7 */ /* 0x000ea400080010ff */
[----:B--2---:R-:W-:Y:S05]  /*98a0*/  @!P0 BRA `(.L_x_139) ;  /* 0xfffffffc00f08947 */ /* 0x004fea000383ffff */
[----:B------:R-:W-:Y:S05]  /*98b0*/  BRA `(.L_x_140) ;  /* 0xffffff9000c87947 */ /* 0x000fea000383ffff */
.L_x_46:
[----:B------:R-:W-:-:S07]  /*98c0*/  MOV R0, UR5 ;  /* 0x0000000500007c02 */ /* 0x000fce0008000f00 */
.L_x_141:
[----:B-1----:R1:W2:Y:S02]  /*98d0*/  SYNCS.PHASECHK.TRANS64.TRYWAIT P0, [R0+URZ], R3 ;  /* 0x00000003000075a7 */ /* 0x0022a400080011ff */
[----:B--2---:R-:W-:Y:S05]  /*98e0*/  @!P0 NANOSLEEP.SYNCS 0x989680 ;  /* 0x009896800000895d */ /* 0x004fea0003900000 */
[----:B------:R-:W2:Y:S02]  /*98f0*/  @!P0 SYNCS.PHASECHK.TRANS64 P0, [R0+URZ], R3 ;  /* 0x00000003000085a7 */ /* 0x000ea400080010ff */
[----:B--2---:R-:W-:Y:S05]  /*9900*/  @!P0 BRA `(.L_x_141) ;  /* 0xfffffffc00f08947 */ /* 0x004fea000383ffff */
[----:B------:R-:W-:Y:S05]  /*9910*/  BRA `(.L_x_142) ;  /* 0xffffff9000d47947 */ /* 0x000fea000383ffff */
.L_x_47:
[----:B------:R-:W-:-:S07]  /*9920*/  MOV R0, UR5 ;  /* 0x0000000500007c02 */ /* 0x000fce0008000f00 */
.L_x_143:
[----:B-1----:R1:W2:Y:S02]  /*9930*/  SYNCS.PHASECHK.TRANS64.TRYWAIT P0, [R0+URZ], R3 ;  /* 0x00000003000075a7 */ /* 0x0022a400080011ff */
[----:B--2---:R-:W-:Y:S05]  /*9940*/  @!P0 NANOSLEEP.SYNCS 0x989680 ;  /* 0x009896800000895d */ /* 0x004fea0003900000 */
[----:B------:R-:W2:Y:S02]  /*9950*/  @!P0 SYNCS.PHASECHK.TRANS64 P0, [R0+URZ], R3 ;  /* 0x00000003000085a7 */ /* 0x000ea400080010ff */
[----:B--2---:R-:W-:Y:S05]  /*9960*/  @!P0 BRA `(.L_x_143) ;  /* 0xfffffffc00f08947 */ /* 0x004fea000383ffff */
[----:B------:R-:W-:Y:S05]  /*9970*/  BRA `(.L_x_144) ;  /* 0xffffff9000e07947 */ /* 0x000fea000383ffff */
.L_x_48:
[----:B------:R-:W-:-:S07]  /*9980*/  MOV R0, UR5 ;  /* 0x0000000500007c02 */ /* 0x000fce0008000f00 */
.L_x_145:
[----:B-1----:R1:W2:Y:S02]  /*9990*/  SYNCS.PHASECHK.TRANS64.TRYWAIT P0, [R0+URZ], R3 ;  /* 0x00000003000075a7 */ /* 0x0022a400080011ff */
[----:B--2---:R-:W-:Y:S05]  /*99a0*/  @!P0 NANOSLEEP.SYNCS 0x989680 ;  /* 0x009896800000895d */ /* 0x004fea0003900000 */
[----:B------:R-:W2:Y:S02]  /*99b0*/  @!P0 SYNCS.PHASECHK.TRANS64 P0, [R0+URZ], R3 ;  /* 0x00000003000085a7 */ /* 0x000ea400080010ff */
[----:B--2---:R-:W-:Y:S05]  /*99c0*/  @!P0 BRA `(.L_x_145) ;  /* 0xfffffffc00f08947 */ /* 0x004fea000383ffff */
[----:B------:R-:W-:Y:S05]  /*99d0*/  BRA `(.L_x_146) ;  /* 0xffffff9000ec7947 */ /* 0x000fea000383ffff */
.L_x_49:
[----:B------:R-:W-:-:S07]  /*99e0*/  MOV R0, UR5 ;  /* 0x0000000500007c02 */ /* 0x000fce0008000f00 */
.L_x_147:
[----:B-1----:R1:W2:Y:S02]  /*99f0*/  SYNCS.PHASECHK.TRANS64.TRYWAIT P0, [R0+URZ], R3 ;  /* 0x00000003000075a7 */ /* 0x0022a400080011ff */
[----:B--2---:R-:W-:Y:S05]  /*9a00*/  @!P0 NANOSLEEP.SYNCS 0x989680 ;  /* 0x009896800000895d */ /* 0x004fea0003900000 */
[----:B------:R-:W2:Y:S02]  /*9a10*/  @!P0 SYNCS.PHASECHK.TRANS64 P0, [R0+URZ], R3 ;  /* 0x00000003000085a7 */ /* 0x000ea400080010ff */
[----:B--2---:R-:W-:Y:S05]  /*9a20*/  @!P0 BRA `(.L_x_147) ;  /* 0xfffffffc00f08947 */ /* 0x004fea000383ffff */
[----:B------:R-:W-:Y:S05]  /*9a30*/  BRA `(.L_x_148) ;  /* 0xffffff9000f87947 */ /* 0x000fea000383ffff */
.L_x_50:
[----:B------:R-:W-:-:S07]  /*9a40*/  MOV R0, UR5 ;  /* 0x0000000500007c02 */ /* 0x000fce0008000f00 */
.L_x_149:
[----:B-1----:R1:W2:Y:S02]  /*9a50*/  SYNCS.PHASECHK.TRANS64.TRYWAIT P0, [R0+URZ], R3 ;  /* 0x00000003000075a7 */ /* 0x0022a400080011ff */
[----:B--2---:R-:W-:Y:S05]  /*9a60*/  @!P0 NANOSLEEP.SYNCS 0x989680 ;  /* 0x009896800000895d */ /* 0x004fea0003900000 */
[----:B------:R-:W2:Y:S02]  /*9a70*/  @!P0 SYNCS.PHASECHK.TRANS64 P0, [R0+URZ], R3 ;  /* 0x00000003000085a7 */ /* 0x000ea400080010ff */
[----:B--2---:R-:W-:Y:S05]  /*9a80*/  @!P0 BRA `(.L_x_149) ;  /* 0xfffffffc00f08947 */ /* 0x004fea000383ffff */
[----:B------:R-:W-:Y:S05]  /*9a90*/  BRA `(.L_x_150) ;  /* 0xffffff9400047947 */ /* 0x000fea000383ffff */
.L_x_51:
[----:B------:R-:W-:-:S07]  /*9aa0*/  MOV R0, UR5 ;  /* 0x0000000500007c02 */ /* 0x000fce0008000f00 */
.L_x_151:
[----:B-1----:R1:W2:Y:S02]  /*9ab0*/  SYNCS.PHASECHK.TRANS64.TRYWAIT P0, [R0+URZ], R3 ;  /* 0x00000003000075a7 */ /* 0x0022a400080011ff */
[----:B--2---:R-:W-:Y:S05]  /*9ac0*/  @!P0 NANOSLEEP.SYNCS 0x989680 ;  /* 0x009896800000895d */ /* 0x004fea0003900000 */
[----:B------:R-:W2:Y:S02]  /*9ad0*/  @!P0 SYNCS.PHASECHK.TRANS64 P0, [R0+URZ], R3 ;  /* 0x00000003000085a7 */ /* 0x000ea400080010ff */
[----:B--2---:R-:W-:Y:S05]  /*9ae0*/  @!P0 BRA `(.L_x_151) ;  /* 0xfffffffc00f08947 */ /* 0x004fea000383ffff */
[----:B------:R-:W-:Y:S05]  /*9af0*/  BRA `(.L_x_152) ;  /* 0xffffff9400107947 */ /* 0x000fea000383ffff */
.L_x_52:
[----:B------:R-:W-:-:S07]  /*9b00*/  MOV R0, UR5 ;  /* 0x0000000500007c02 */ /* 0x000fce0008000f00 */
.L_x_153:
[----:B-1----:R1:W2:Y:S02]  /*9b10*/  SYNCS.PHASECHK.TRANS64.TRYWAIT P0, [R0+URZ], R3 ;  /* 0x00000003000075a7 */ /* 0x0022a400080011ff */
[----:B--2---:R-:W-:Y:S05]  /*9b20*/  @!P0 NANOSLEEP.SYNCS 0x989680 ;  /* 0x009896800000895d */ /* 0x004fea0003900000 */
[----:B------:R-:W2:Y:S02]  /*9b30*/  @!P0 SYNCS.PHASECHK.TRANS64 P0, [R0+URZ], R3 ;  /* 0x00000003000085a7 */ /* 0x000ea400080010ff */
[----:B--2---:R-:W-:Y:S05]  /*9b40*/  @!P0 BRA `(.L_x_153) ;  /* 0xfffffffc00f08947 */ /* 0x004fea000383ffff */
[----:B------:R-:W-:Y:S05]  /*9b50*/  BRA `(.L_x_154) ;  /* 0xffffff94001c7947 */ /* 0x000fea000383ffff */
.L_x_53:
[----:B------:R-:W-:-:S07]  /*9b60*/  MOV R0, UR5 ;  /* 0x0000000500007c02 */ /* 0x000fce0008000f00 */
.L_x_155:
[----:B-1----:R1:W2:Y:S02]  /*9b70*/  SYNCS.PHASECHK.TRANS64.TRYWAIT P0, [R0+URZ], R3 ;  /* 0x00000003000075a7 */ /* 0x0022a400080011ff */
[----:B--2---:R-:W-:Y:S05]  /*9b80*/  @!P0 NANOSLEEP.SYNCS 0x989680 ;  /* 0x009896800000895d */ /* 0x004fea0003900000 */
[----:B------:R-:W2:Y:S02]  /*9b90*/  @!P0 SYNCS.PHASECHK.TRANS64 P0, [R0+URZ], R3 ;  /* 0x00000003000085a7 */ /* 0x000ea400080010ff */
[----:B--2---:R-:W-:Y:S05]  /*9ba0*/  @!P0 BRA `(.L_x_155) ;  /* 0xfffffffc00f08947 */ /* 0x004fea000383ffff */
[----:B------:R-:W-:Y:S05]  /*9bb0*/  BRA `(.L_x_156) ;  /* 0xffffff9400287947 */ /* 0x000fea000383ffff */
.L_x_54:
[----:B------:R-:W-:-:S07]  /*9bc0*/  MOV R0, UR5 ;  /* 0x0000000500007c02 */ /* 0x000fce0008000f00 */
.L_x_157:
[----:B-1----:R1:W2:Y:S02]  /*9bd0*/  SYNCS.PHASECHK.TRANS64.TRYWAIT P0, [R0+URZ], R3 ;  /* 0x00000003000075a7 */ /* 0x0022a400080011ff */
[----:B--2---:R-:W-:Y:S05]  /*9be0*/  @!P0 NANOSLEEP.SYNCS 0x989680 ;  /* 0x009896800000895d */ /* 0x004fea0003900000 */
[----:B------:R-:W2:Y:S02]  /*9bf0*/  @!P0 SYNCS.PHASECHK.TRANS64 P0, [R0+URZ], R3 ;  /* 0x00000003000085a7 */ /* 0x000ea400080010ff */
[----:B--2---:R-:W-:Y:S05]  /*9c00*/  @!P0 BRA `(.L_x_157) ;  /* 0xfffffffc00f08947 */ /* 0x004fea000383ffff */
[----:B------:R-:W-:Y:S05]  /*9c10*/  BRA `(.L_x_158) ;  /* 0xffffff9400347947 */ /* 0x000fea000383ffff */
.L_x_55:
[----:B------:R-:W-:-:S07]  /*9c20*/  MOV R0, UR5 ;  /* 0x0000000500007c02 */ /* 0x000fce0008000f00 */
.L_x_159:
[----:B-1----:R1:W2:Y:S02]  /*9c30*/  SYNCS.PHASECHK.TRANS64.TRYWAIT P0, [R0+URZ], R3 ;  /* 0x00000003000075a7 */ /* 0x0022a400080011ff */
[----:B--2---:R-:W-:Y:S05]  /*9c40*/  @!P0 NANOSLEEP.SYNCS 0x989680 ;  /* 0x009896800000895d */ /* 0x004fea0003900000 */
[----:B------:R-:W2:Y:S02]  /*9c50*/  @!P0 SYNCS.PHASECHK.TRANS64 P0, [R0+URZ], R3 ;  /* 0x00000003000085a7 */ /* 0x000ea400080010ff */
[----:B--2---:R-:W-:Y:S05]  /*9c60*/  @!P0 BRA `(.L_x_159) ;  /* 0xfffffffc00f08947 */ /* 0x004fea000383ffff */
[----:B------:R-:W-:Y:S05]  /*9c70*/  BRA `(.L_x_160) ;  /* 0xffffff9400407947 */ /* 0x000fea000383ffff */
.L_x_56:
[----:B------:R-:W-:-:S07]  /*9c80*/  MOV R0, UR5 ;  /* 0x0000000500007c02 */ /* 0x000fce0008000f00 */
.L_x_161:
[----:B-1----:R1:W2:Y:S02]  /*9c90*/  SYNCS.PHASECHK.TRANS64.TRYWAIT P0, [R0+URZ], R3 ;  /* 0x00000003000075a7 */ /* 0x0022a400080011ff */
[----:B--2---:R-:W-:Y:S05]  /*9ca0*/  @!P0 NANOSLEEP.SYNCS 0x989680 ;  /* 0x009896800000895d */ /* 0x004fea0003900000 */
[----:B------:R-:W2:Y:S02]  /*9cb0*/  @!P0 SYNCS.PHASECHK.TRANS64 P0, [R0+URZ], R3 ;  /* 0x00000003000085a7 */ /* 0x000ea400080010ff */
[----:B--2---:R-:W-:Y:S05]  /*9cc0*/  @!P0 BRA `(.L_x_161) ;  /* 0xfffffffc00f08947 */ /* 0x004fea000383ffff */
[----:B------:R-:W-:Y:S05]  /*9cd0*/  BRA `(.L_x_162) ;  /* 0xffffff94004c7947 */ /* 0x000fea000383ffff */
.L_x_57:
[----:B------:R-:W-:-:S07]  /*9ce0*/  MOV R0, UR5 ;  /* 0x0000000500007c02 */ /* 0x000fce0008000f00 */
.L_x_163:
[----:B-1----:R1:W2:Y:S02]  /*9cf0*/  SYNCS.PHASECHK.TRANS64.TRYWAIT P0, [R0+URZ], R3 ;  /* 0x00000003000075a7 */ /* 0x0022a400080011ff */
[----:B--2---:R-:W-:Y:S05]  /*9d00*/  @!P0 NANOSLEEP.SYNCS 0x989680 ;  /* 0x009896800000895d */ /* 0x004fea0003900000 */
[----:B------:R-:W2:Y:S02]  /*9d10*/  @!P0 SYNCS.PHASECHK.TRANS64 P0, [R0+URZ], R3 ;  /* 0x00000003000085a7 */ /* 0x000ea400080010ff */
[----:B--2---:R-:W-:Y:S05]  /*9d20*/  @!P0 BRA `(.L_x_163) ;  /* 0xfffffffc00f08947 */ /* 0x004fea000383ffff */
[----:B------:R-:W-:Y:S05]  /*9d30*/  BRA `(.L_x_164) ;  /* 0xffffff9400587947 */ /* 0x000fea000383ffff */
.L_x_58:
[----:B------:R-:W-:-:S07]  /*9d40*/  MOV R0, UR5 ;  /* 0x0000000500007c02 */ /* 0x000fce0008000f00 */
.L_x_165:
[----:B-1----:R1:W2:Y:S02]  /*9d50*/  SYNCS.PHASECHK.TRANS64.TRYWAIT P0, [R0+URZ], R3 ;  /* 0x00000003000075a7 */ /* 0x0022a400080011ff */
[----:B--2---:R-:W-:Y:S05]  /*9d60*/  @!P0 NANOSLEEP.SYNCS 0x989680 ;  /* 0x009896800000895d */ /* 0x004fea0003900000 */
[----:B------:R-:W2:Y:S02]  /*9d70*/  @!P0 SYNCS.PHASECHK.TRANS64 P0, [R0+URZ], R3 ;  /* 0x00000003000085a7 */ /* 0x000ea400080010ff */
[----:B--2---:R-:W-:Y:S05]  /*9d80*/  @!P0 BRA `(.L_x_165) ;  /* 0xfffffffc00f08947 */ /* 0x004fea000383ffff */
[----:B------:R-:W-:Y:S05]  /*9d90*/  BRA `(.L_x_166) ;  /* 0xffffff9400647947 */ /* 0x000fea000383ffff */
.L_x_59:
[----:B------:R-:W-:-:S07]  /*9da0*/  MOV R0, UR5 ;  /* 0x0000000500007c02 */ /* 0x000fce0008000f00 */
.L_x_167:
[----:B-1----:R1:W2:Y:S02]  /*9db0*/  SYNCS.PHASECHK.TRANS64.TRYWAIT P0, [R0+URZ], R3 ;  /* 0x00000003000075a7 */ /* 0x0022a400080011ff */
[----:B--2---:R-:W-:Y:S05]  /*9dc0*/  @!P0 NANOSLEEP.SYNCS 0x989680 ;  /* 0x009896800000895d */ /* 0x004fea0003900000 */
[----:B------:R-:W2:Y:S02]  /*9dd0*/  @!P0 SYNCS.PHASECHK.TRANS64 P0, [R0+URZ], R3 ;  /* 0x00000003000085a7 */ /* 0x000ea400080010ff */
[----:B--2---:R-:W-:Y:S05]  /*9de0*/  @!P0 BRA `(.L_x_167) ;  /* 0xfffffffc00f08947 */ /* 0x004fea000383ffff */
[----:B------:R-:W-:Y:S05]  /*9df0*/  BRA `(.L_x_168) ;  /* 0xffffff9400707947 */ /* 0x000fea000383ffff */
.L_x_60:
[----:B------:R-:W-:-:S07]  /*9e00*/  MOV R0, UR5 ;  /* 0x0000000500007c02 */ /* 0x000fce0008000f00 */
.L_x_169:
[----:B-1----:R1:W2:Y:S02]  /*9e10*/  SYNCS.PHASECHK.TRANS64.TRYWAIT P0, [R0+URZ], R3 ;  /* 0x00000003000075a7 */ /* 0x0022a400080011ff */
[----:B--2---:R-:W-:Y:S05]  /*9e20*/  @!P0 NANOSLEEP.SYNCS 0x989680 ;  /* 0x009896800000895d */ /* 0x004fea0003900000 */
[----:B------:R-:W2:Y:S02]  /*9e30*/  @!P0 SYNCS.PHASECHK.TRANS64 P0, [R0+URZ], R3 ;  /* 0x00000003000085a7 */ /* 0x000ea400080010ff */
[----:B--2---:R-:W-:Y:S05]  /*9e40*/  @!P0 BRA `(.L_x_169) ;  /* 0xfffffffc00f08947 */ /* 0x004fea000383ffff */
[----:B------:R-:W-:Y:S05]  /*9e50*/  BRA `(.L_x_170) ;  /* 0xffffff94007c7947 */ /* 0x000fea000383ffff */
.L_x_61:
[----:B------:R-:W-:-:S07]  /*9e60*/  MOV R0, UR5 ;  /* 0x0000000500007c02 */ /* 0x000fce0008000f00 */
.L_x_171:
[----:B-1----:R1:W2:Y:S02]  /*9e70*/  SYNCS.PHASECHK.TRANS64.TRYWAIT P0, [R0+URZ], R3 ;  /* 0x00000003000075a7 */ /* 0x0022a400080011ff */
[----:B--2---:R-:W-:Y:S05]  /*9e80*/  @!P0 NANOSLEEP.SYNCS 0x989680 ;  /* 0x009896800000895d */ /* 0x004fea0003900000 */
[----:B------:R-:W2:Y:S02]  /*9e90*/  @!P0 SYNCS.PHASECHK.TRANS64 P0, [R0+URZ], R3 ;  /* 0x00000003000085a7 */ /* 0x000ea400080010ff */
[----:B--2---:R-:W-:Y:S05]  /*9ea0*/  @!P0 BRA `(.L_x_171) ;  /* 0xfffffffc00f08947 */ /* 0x004fea000383ffff */
[----:B------:R-:W-:Y:S05]  /*9eb0*/  BRA `(.L_x_172) ;  /* 0xffffff9400887947 */ /* 0x000fea000383ffff */
.L_x_64:
[----:B--2---:R2:W3:Y:S02]  /*9ec0*/  SYNCS.PHASECHK.TRANS64.TRYWAIT P0, [R0+URZ+0x220], R5 ;  /* 0x00022005000075a7 */ /* 0x0044e400080011ff */
[----:B---3--:R-:W-:Y:S05]  /*9ed0*/  @!P0 NANOSLEEP.SYNCS 0x989680 ;  /* 0x009896800000895d */ /* 0x008fea0003900000 */
[----:B------:R-:W3:Y:S02]  /*9ee0*/  @!P0 SYNCS.PHASECHK.TRANS64 P0, [R0+URZ+0x220], R5 ;  /* 0x00022005000085a7 */ /* 0x000ee400080010ff */
[----:B---3--:R-:W-:Y:S05]  /*9ef0*/  @!P0 BRA `(.L_x_64) ;  /* 0xfffffffc00f08947 */ /* 0x008fea000383ffff */
[----:B------:R-:W-:Y:S05]  /*9f00*/  BRA `(.L_x_173) ;  /* 0xffffff9400e87947 */ /* 0x000fea000383ffff */
.L_x_65:
[----:B------:R-:W-:-:S07]  /*9f10*/  MOV R0, UR4 ;  /* 0x0000000400007c02 */ /* 0x000fce0008000f00 */
.L_x_174:
[----:B--2---:R2:W3:Y:S02]  /*9f20*/  SYNCS.PHASECHK.TRANS64.TRYWAIT P0, [R0+URZ+0x1d0], R7 ;  /* 0x0001d007000075a7 */ /* 0x0044e400080011ff */
[----:B---3--:R-:W-:Y:S05]  /*9f30*/  @!P0 NANOSLEEP.SYNCS 0x989680 ;  /* 0x009896800000895d */ /* 0x008fea0003900000 */
[----:B------:R-:W3:Y:S02]  /*9f40*/  @!P0 SYNCS.PHASECHK.TRANS64 P0, [R0+URZ+0x1d0], R7 ;  /* 0x0001d007000085a7 */ /* 0x000ee400080010ff */
[----:B---3--:R-:W-:Y:S05]  /*9f50*/  @!P0 BRA `(.L_x_174) ;  /* 0xfffffffc00f08947 */ /* 0x008fea000383ffff */
[----:B------:R-:W-:Y:S05]  /*9f60*/  BRA `(.L_x_175) ;  /* 0xffffff9400f87947 */ /* 0x000fea000383ffff */
.L_x_66:
[----:B--2---:R2:W3:Y:S02]  /*9f70*/  SYNCS.PHASECHK.TRANS64.TRYWAIT P1, [R0+URZ+0x1c0], R5 ;  /* 0x0001c005000075a7 */ /* 0x0044e400080211ff */
[----:B---3--:R-:W-:Y:S05]  /*9f80*/  @!P1 NANOSLEEP.SYNCS 0x989680 ;  /* 0x009896800000995d */ /* 0x008fea0003900000 */
[----:B------:R-:W3:Y:S02]  /*9f90*/  @!P1 SYNCS.PHASECHK.TRANS64 P1, [R0+URZ+0x1c0], R5 ;  /* 0x0001c005000095a7 */ /* 0x000ee400080210ff */
[----:B---3--:R-:W-:Y:S05]  /*9fa0*/  @!P1 BRA `(.L_x_66) ;  /* 0xfffffffc00f09947 */ /* 0x008fea000383ffff */
[----:B------:R-:W-:Y:S05]  /*9fb0*/  BRA `(.L_x_176) ;  /* 0xffffff9800287947 */ /* 0x000fea000383ffff */
.L_x_69:
[----:B------:R-:W-:-:S07]  /*9fc0*/  MOV R0, UR4 ;  /* 0x0000000400007c02 */ /* 0x000fce0008000f00 */
.L_x_177:
[----:B--2---:R2:W3:Y:S02]  /*9fd0*/  SYNCS.PHASECHK.TRANS64.TRYWAIT P0, [R0+URZ+0x1d0], R3 ;  /* 0x0001d003000075a7 */ /* 0x0044e400080011ff */
[----:B---3--:R-:W-:Y:S05]  /*9fe0*/  @!P0 NANOSLEEP.SYNCS 0x989680 ;  /* 0x009896800000895d */ /* 0x008fea0003900000 */
[----:B------:R-:W3:Y:S02]  /*9ff0*/  @!P0 SYNCS.PHASECHK.TRANS64 P0, [R0+URZ+0x1d0], R3 ;  /* 0x0001d003000085a7 */ /* 0x000ee400080010ff */
[----:B---3--:R-:W-:Y:S05]  /*a000*/  @!P0 BRA `(.L_x_177) ;  /* 0xfffffffc00f08947 */ /* 0x008fea000383ffff */
[----:B------:R-:W-:Y:S05]  /*a010*/  BRA `(.L_x_68) ;  /* 0xffffff98007c7947 */ /* 0x000fea000383ffff */
.L_x_76:
[----:B--2---:R2:W3:Y:S02]  /*a020*/  SYNCS.PHASECHK.TRANS64.TRYWAIT P1, [R0+URZ+0x1c0], R5 ;  /* 0x0001c005000075a7 */ /* 0x0044e400080211ff */
[----:B---3--:R-:W-:Y:S05]  /*a030*/  @!P1 NANOSLEEP.SYNCS 0x989680 ;  /* 0x009896800000995d */ /* 0x008fea0003900000 */
[----:B------:R-:W3:Y:S02]  /*a040*/  @!P1 SYNCS.PHASECHK.TRANS64 P1, [R0+URZ+0x1c0], R5 ;  /* 0x0001c005000095a7 */ /* 0x000ee400080210ff */
[----:B---3--:R-:W-:Y:S05]  /*a050*/  @!P1 BRA `(.L_x_76) ;  /* 0xfffffffc00f09947 */ /* 0x008fea000383ffff */
[----:B------:R-:W-:Y:S05]  /*a060*/  BRA `(.L_x_178) ;  /* 0xffffff9c00d47947 */ /* 0x000fea000383ffff */
.L_x_77:
[----:B------:R-:W-:-:S07]  /*a070*/  MOV R3, UR17 ;  /* 0x0000001100037c02 */ /* 0x000fce0008000f00 */
.L_x_179:
[----:B--2---:R2:W3:Y:S02]  /*a080*/  SYNCS.PHASECHK.TRANS64.TRYWAIT P0, [R3+URZ+0x200], R0 ;  /* 0x00020000030075a7 */ /* 0x0044e400080011ff */
[----:B---3--:R-:W-:Y:S05]  /*a090*/  @!P0 NANOSLEEP.SYNCS 0x989680 ;  /* 0x009896800000895d */ /* 0x008fea0003900000 */
[----:B------:R-:W3:Y:S02]  /*a0a0*/  @!P0 SYNCS.PHASECHK.TRANS64 P0, [R3+URZ+0x200], R0 ;  /* 0x00020000030085a7 */ /* 0x000ee400080010ff */
[----:B---3--:R-:W-:Y:S05]  /*a0b0*/  @!P0 BRA `(.L_x_179) ;  /* 0xfffffffc00f08947 */ /* 0x008fea000383ffff */
[----:B------:R-:W-:Y:S05]  /*a0c0*/  BRA `(.L_x_180) ;  /* 0xffffffa000087947 */ /* 0x000fea000383ffff */
.L_x_80:
[----:B------:R-:W-:Y:S07]  /*a0d0*/  MOV R0, UR7 ;  /* 0x0000000700007c02 */ /* 0x000fee0008000f00 */
.L_x_181:
[----:B--2---:R2:W3:Y:S02]  /*a0e0*/  SYNCS.PHASECHK.TRANS64.TRYWAIT P0, [R0+URZ], R3 ;  /* 0x00000003000075a7 */ /* 0x0044e400080011ff */
[----:B---3--:R-:W-:Y:S05]  /*a0f0*/  @!P0 NANOSLEEP.SYNCS 0x989680 ;  /* 0x009896800000895d */ /* 0x008fea0003900000 */
[----:B------:R-:W3:Y:S02]  /*a100*/  @!P0 SYNCS.PHASECHK.TRANS64 P0, [R0+URZ], R3 ;  /* 0x00000003000085a7 */ /* 0x000ee400080010ff */
[----:B---3--:R-:W-:Y:S05]  /*a110*/  @!P0 BRA `(.L_x_181) ;  /* 0xfffffffc00f08947 */ /* 0x008fea000383ffff */
[----:B------:R-:W-:Y:S05]  /*a120*/  BRA `(.L_x_79) ;  /* 0xffffffa000287947 */ /* 0x000fea000383ffff */
.L_x_83:
[----:B------:R-:W-:-:S07]  /*a130*/  MOV R0, UR4 ;  /* 0x0000000400007c02 */ /* 0x000fce0008000f00 */
.L_x_182:
[----:B---3--:R3:W1:Y:S02]  /*a140*/  SYNCS.PHASECHK.TRANS64.TRYWAIT P0, [R0+URZ], R3 ;  /* 0x00000003000075a7 */ /* 0x00866400080011ff */
[----:B-1----:R-:W-:Y:S05]  /*a150*/  @!P0 NANOSLEEP.SYNCS 0x989680 ;  /* 0x009896800000895d */ /* 0x002fea0003900000 */
[----:B------:R-:W1:Y:S02]  /*a160*/  @!P0 SYNCS.PHASECHK.TRANS64 P0, [R0+URZ], R3 ;  /* 0x00000003000085a7 */ /* 0x000e6400080010ff */
[----:B-1----:R-:W-:Y:S05]  /*a170*/  @!P0 BRA `(.L_x_182) ;  /* 0xfffffffc00f08947 */ /* 0x002fea000383ffff */
[----:B------:R-:W-:Y:S05]  /*a180*/  BRA `(.L_x_183) ;  /* 0xffffffa000c87947 */ /* 0x000fea000383ffff */
.L_x_84:
[----:B------:R-:W-:-:S07]  /*a190*/  MOV R0, UR5 ;  /* 0x0000000500007c02 */ /* 0x000fce0008000f00 */
.L_x_184:
[----:B--2---:R2:W3:Y:S02]  /*a1a0*/  SYNCS.PHASECHK.TRANS64.TRYWAIT P0, [R0+URZ], R3 ;  /* 0x00000003000075a7 */ /* 0x0044e400080011ff */
[----:B---3--:R-:W-:Y:S05]  /*a1b0*/  @!P0 NANOSLEEP.SYNCS 0x989680 ;  /* 0x009896800000895d */ /* 0x008fea0003900000 */
[----:B------:R-:W3:Y:S02]  /*a1c0*/  @!P0 SYNCS.PHASECHK.TRANS64 P0, [R0+URZ], R3 ;  /* 0x00000003000085a7 */ /* 0x000ee400080010ff */
[----:B---3--:R-:W-:Y:S05]  /*a1d0*/  @!P0 BRA `(.L_x_184) ;  /* 0xfffffffc00f08947 */ /* 0x008fea000383ffff */
[----:B------:R-:W-:Y:S05]  /*a1e0*/  BRA `(.L_x_185) ;  /* 0xffffffa000d47947 */ /* 0x000fea000383ffff */
.L_x_85:
[----:B------:R-:W-:-:S07]  /*a1f0*/  MOV R0, UR5 ;  /* 0x0000000500007c02 */ /* 0x000fce0008000f00 */
.L_x_186:
[----:B--2---:R2:W3:Y:S02]  /*a200*/  SYNCS.PHASECHK.TRANS64.TRYWAIT P0, [R0+URZ], R3 ;  /* 0x00000003000075a7 */ /* 0x0044e400080011ff */
[----:B---3--:R-:W-:Y:S05]  /*a210*/  @!P0 NANOSLEEP.SYNCS 0x989680 ;  /* 0x009896800000895d */ /* 0x008fea0003900000 */
[----:B------:R-:W3:Y:S02]  /*a220*/  @!P0 SYNCS.PHASECHK.TRANS64 P0, [R0+URZ], R3 ;  /* 0x00000003000085a7 */ /* 0x000ee400080010ff */
[----:B---3--:R-:W-:Y:S05]  /*a230*/  @!P0 BRA `(.L_x_186) ;  /* 0xfffffffc00f08947 */ /* 0x008fea000383ffff */
[----:B------:R-:W-:Y:S05]  /*a240*/  BRA `(.L_x_187) ;  /* 0xffffffa000e07947 */ /* 0x000fea000383ffff */
.L_x_86:
[----:B------:R-:W-:-:S07]  /*a250*/  MOV R0, UR4 ;  /* 0x0000000400007c02 */ /* 0x000fce0008000f00 */
.L_x_188:
[----:B--2---:R2:W3:Y:S02]  /*a260*/  SYNCS.PHASECHK.TRANS64.TRYWAIT P0, [R0+URZ], R3 ;  /* 0x00000003000075a7 */ /* 0x0044e400080011ff */
[----:B---3--:R-:W-:Y:S05]  /*a270*/  @!P0 NANOSLEEP.SYNCS 0x989680 ;  /* 0x009896800000895d */ /* 0x008fea0003900000 */
[----:B------:R-:W3:Y:S02]  /*a280*/  @!P0 SYNCS.PHASECHK.TRANS64 P0, [R0+URZ], R3 ;  /* 0x00000003000085a7 */ /* 0x000ee400080010ff */
[----:B---3--:R-:W-:Y:S05]  /*a290*/  @!P0 BRA `(.L_x_188) ;  /* 0xfffffffc00f08947 */ /* 0x008fea000383ffff */
[----:B------:R-:W-:Y:S05]  /*a2a0*/  BRA `(.L_x_189) ;  /* 0xffffffa000ec7947 */ /* 0x000fea000383ffff */
.L_x_91:
[----:B---3--:R3:W4:Y:S02]  /*a2b0*/  SYNCS.PHASECHK.TRANS64.TRYWAIT P0, [R3+URZ+0x1c0], R0 ;  /* 0x0001c000030075a7 */ /* 0x00872400080011ff */
[----:B----4-:R-:W-:Y:S05]  /*a2c0*/  @!P0 NANOSLEEP.SYNCS 0x989680 ;  /* 0x009896800000895d */ /* 0x010fea0003900000 */
[----:B------:R-:W4:Y:S02]  /*a2d0*/  @!P0 SYNCS.PHASECHK.TRANS64 P0, [R3+URZ+0x1c0], R0 ;  /* 0x0001c000030085a7 */ /* 0x000f2400080010ff */
[----:B----4-:R-:W-:Y:S05]  /*a2e0*/  @!P0 BRA `(.L_x_91) ;  /* 0xfffffffc00f08947 */ /* 0x010fea000383ffff */
[----:B------:R-:W-:Y:S05]  /*a2f0*/  BRA `(.L_x_190) ;  /* 0xffffffa800107947 */ /* 0x000fea000383ffff */
.L_x_94:
[----:B------:R-:W-:Y:S07]  /*a300*/  MOV R0, UR21 ;  /* 0x0000001500007c02 */ /* 0x000fee0008000f00 */
.L_x_191:
[----:B---3--:R3:W4:Y:S02]  /*a310*/  SYNCS.PHASECHK.TRANS64.TRYWAIT P1, [R0+URZ+0x1b8], R3 ;  /* 0x0001b803000075a7 */ /* 0x00872400080211ff */
[----:B----4-:R-:W-:Y:S05]  /*a320*/  @!P1 NANOSLEEP.SYNCS 0x989680 ;  /* 0x009896800000995d */ /* 0x010fea0003900000 */
[----:B------:R-:W4:Y:S02]  /*a330*/  @!P1 SYNCS.PHASECHK.TRANS64 P1, [R0+URZ+0x1b8], R3 ;  /* 0x0001b803000095a7 */ /* 0x000f2400080210ff */
[----:B----4-:R-:W-:Y:S05]  /*a340*/  @!P1 BRA `(.L_x_191) ;  /* 0xfffffffc00f09947 */ /* 0x010fea000383ffff */
[----:B------:R-:W-:Y:S05]  /*a350*/  BRA `(.L_x_93) ;  /* 0xffffffac00847947 */ /* 0x000fea000383ffff */
.L_x_97:
[----:B---3--:R-:W-:Y:S07]  /*a360*/  MOV R3, UR21 ;  /* 0x0000001500037c02 */ /* 0x008fee0008000f00 */
.L_x_192:
[----:B---3--:R3:W4:Y:S02]  /*a370*/  SYNCS.PHASECHK.TRANS64.TRYWAIT P0, [R3+URZ+0x1a8], R2 ;  /* 0x0001a802030075a7 */ /* 0x00872400080011ff */
[----:B----4-:R-:W-:Y:S05]  /*a380*/  @!P0 NANOSLEEP.SYNCS 0x989680 ;  /* 0x009896800000895d */ /* 0x010fea0003900000 */
[----:B------:R-:W4:Y:S02]  /*a390*/  @!P0 SYNCS.PHASECHK.TRANS64 P0, [R3+URZ+0x1a8], R2 ;  /* 0x0001a802030085a7 */ /* 0x000f2400080010ff */
[----:B----4-:R-:W-:Y:S05]  /*a3a0*/  @!P0 BRA `(.L_x_192) ;  /* 0xfffffffc00f08947 */ /* 0x010fea000383ffff */
[----:B------:R-:W-:Y:S05]  /*a3b0*/  BRA `(.L_x_193) ;  /* 0xffffffac00dc7947 */ /* 0x000fea000383ffff */
.L_x_100:
[----:B------:R-:W-:Y:S07]  /*a3c0*/  MOV R0, UR4 ;  /* 0x0000000400007c02 */ /* 0x000fee0008000f00 */
.L_x_194:
[----:B-1----:R1:W2:Y:S02]  /*a3d0*/  SYNCS.PHASECHK.TRANS64.TRYWAIT P0, [R0+URZ+0x1c0], R3 ;  /* 0x0001c003000075a7 */ /* 0x0022a400080011ff */
[----:B--2---:R-:W-:Y:S05]  /*a3e0*/  @!P0 NANOSLEEP.SYNCS 0x989680 ;  /* 0x009896800000895d */ /* 0x004fea0003900000 */
[----:B------:R-:W2:Y:S02]  /*a3f0*/  @!P0 SYNCS.PHASECHK.TRANS64 P0, [R0+URZ+0x1c0], R3 ;  /* 0x0001c003000085a7 */ /* 0x000ea400080010ff */
[----:B--2---:R-:W-:Y:S05]  /*a400*/  @!P0 BRA `(.L_x_194) ;  /* 0xfffffffc00f08947 */ /* 0x004fea000383ffff */
[----:B------:R-:W-:Y:S05]  /*a410*/  BRA `(.L_x_195) ;  /* 0xffffffb400587947 */ /* 0x000fea000383ffff */
.L_x_106:
[----:B------:R-:W-:Y:S07]  /*a420*/  MOV R3, UR47 ;  /* 0x0000002f00037c02 */ /* 0x000fee0008000f00 */
.L_x_196:
[----:B-1----:R1:W3:Y:S02]  /*a430*/  SYNCS.PHASECHK.TRANS64.TRYWAIT P1, [R3+URZ+0x1a0], R4 ;  /* 0x0001a004030075a7 */ /* 0x0022e400080211ff */
[----:B---3--:R-:W-:Y:S05]  /*a440*/  @!P1 NANOSLEEP.SYNCS 0x989680 ;  /* 0x009896800000995d */ /* 0x008fea0003900000 */
[----:B------:R-:W3:Y:S02]  /*a450*/  @!P1 SYNCS.PHASECHK.TRANS64 P1, [R3+URZ+0x1a0], R4 ;  /* 0x0001a004030095a7 */ /* 0x000ee400080210ff */
[----:B---3--:R-:W-:Y:S05]  /*a460*/  @!P1 BRA `(.L_x_196) ;  /* 0xfffffffc00f09947 */ /* 0x008fea000383ffff */
[----:B------:R-:W-:Y:S05]  /*a470*/  BRA `(.L_x_105) ;  /* 0xffffffc000487947 */ /* 0x000fea000383ffff */
.L_x_108:
[----:B------:R-:W-:Y:S07]  /*a480*/  MOV R3, UR48 ;  /* 0x0000003000037c02 */ /* 0x000fee0008000f00 */
.L_x_197:
[----:B-1----:R1:W4:Y:S02]  /*a490*/  SYNCS.PHASECHK.TRANS64.TRYWAIT P1, [R3+URZ+0x1e0], R0 ;  /* 0x0001e000030075a7 */ /* 0x00232400080211ff */
[----:B----4-:R-:W-:Y:S05]  /*a4a0*/  @!P1 NANOSLEEP.SYNCS 0x989680 ;  /* 0x009896800000995d */ /* 0x010fea0003900000 */
[----:B------:R-:W4:Y:S02]  /*a4b0*/  @!P1 SYNCS.PHASECHK.TRANS64 P1, [R3+URZ+0x1e0], R0 ;  /* 0x0001e000030095a7 */ /* 0x000f2400080210ff */
[----:B----4-:R-:W-:Y:S05]  /*a4c0*/  @!P1 BRA `(.L_x_197) ;  /* 0xfffffffc00f09947 */ /* 0x010fea000383ffff */
[----:B------:R-:W-:Y:S05]  /*a4d0*/  BRA `(.L_x_107) ;  /* 0xffffffc400047947 */ /* 0x000fea000383ffff */
        .weak           $__internal_0_$__cuda_sm10x_tcgen05_guardrail_trap_col_being_dealloced_not_returned_by_alloc
        .type           $__internal_0_$__cuda_sm10x_tcgen05_guardrail_trap_col_being_dealloced_not_returned_by_alloc,@function
        .size           $__internal_0_$__cuda_sm10x_tcgen05_guardrail_trap_col_being_dealloced_not_returned_by_alloc,($__internal_1_$__cuda_sm10x_tcgen05_guardrail_trap_phase_invalid_during_alloc - $__internal_0_$__cuda_sm10x_tcgen05_guardrail_trap_col_being_dealloced_not_returned_by_alloc)
$__internal_0_$__cuda_sm10x_tcgen05_guardrail_trap_col_being_dealloced_not_returned_by_alloc:
[----:B------:R-:W-:Y:S05]  /*a4e0*/  BPT.TRAP 0x1 ;  /* 0x000000040000795c */ /* 0x000fea0000300000 */
[----:B------:R-:W-:-:S04]  /*a4f0*/  HFMA2 R3, -RZ, RZ, 0, 0 ;  /* 0x00000000ff037431 */ /* 0x000fc800000001ff */
[----:B------:R-:W-:Y:S05]  /*a500*/  RET.REL.NODEC R2 `(_ZN7cutlass13device_kernelINS_4gemm6kernel13GemmUniversalIN4cute5tupleIJiiiiEEENS1_10collective13CollectiveMmaINS1_35MainloopSm100TmaUmmaWarpSpecializedILi26ELi2ELi4ENS5_IJNS4_1CILi1EEESB_SB_EEEEENS5_IJNSA_ILi128EEENSA_ILi112EEENSA_ILi32EEEEEENS_12float_e4m3_tENS5_IJlSB_lEEESI_SJ_NS4_8TiledMMAINS4_8MMA_AtomIJNS4_10MMA_TraitsINS4_19SM100_MMA_F8F6F4_SSEJSI_SI_fSE_SF_NS4_17integral_constantINS4_4UMMA5MajorELSQ_0EEESR_NSO_INSP_7ScaleInELSS_0EEEST_EEEEEENS4_6LayoutISC_NS5_IJNSA_ILi0EEESX_SX_EEEEENS5_IJNS4_10UnderscoreES10_S10_EEEEENS4_13SM90_TMA_LOADENS4_14ComposedLayoutINS4_7SwizzleILi1ELi4ELi3EEENS4_18smem_ptr_flag_bitsILi8EEENSW_INS5_IJNSA_ILi8EEESG_EEENS5_IJSG_SB_EEEEEEEvNS4_8identityES13_S1D_vS1E_EENS_8epilogue10collective18CollectiveEpilogueINS1G_23Sm100TmaWarpSpecializedILi1ELi1ELi112ELb0ELb0EEEJSH_NS5_IJNSW_ISE_SB_EENSW_ISF_SB_EEEEESI_SJ_SI_SJ_NS1G_6fusion15FusionCallbacksIS1K_NS1O_17LinearCombinationISI_fSI_fLNS_15FloatRoundStyleE2EEESH_S1N_JEEENS4_5SM1004TMEM4LOAD26SM100_TMEM_LOAD_32dp32b16xES13_NS14_INS15_ILi0ELi4ELi3EEES18_NSW_INS5_IJS19_NSA_ILi16EEEEEENS5_IJS1Z_SB_EEEEEEENS4_39AutoVectorizingCopyWithAssumedAlignmentILi128EEENS4_14SM90_TMA_STOREES23_S25_S25_EEEvvEEEEvNT_6ParamsE) ;  /* 0xffffff5802bc7950 */ /* 0x000fea0003c3ffff */
        .weak           $__internal_1_$__cuda_sm10x_tcgen05_guardrail_trap_phase_invalid_during_alloc
        .type           $__internal_1_$__cuda_sm10x_tcgen05_guardrail_trap_phase_invalid_during_alloc,@function
        .size           $__internal_1_$__cuda_sm10x_tcgen05_guardrail_trap_phase_invalid_during_alloc,($__internal_2_$__cuda_sm10x_tcgen05_guardrail_trap_unallocated_columns_being_dealloced - $__internal_1_$__cuda_sm10x_tcgen05_guardrail_trap_phase_invalid_during_alloc)
$__internal_1_$__cuda_sm10x_tcgen05_guardrail_trap_phase_invalid_during_alloc:
[----:B------:R-:W-:Y:S05]  /*a510*/  BPT.TRAP 0x1 ;  /* 0x000000040000795c */ /* 0x000fea0000300000 */
[----:B------:R-:W-:-:S04]  /*a520*/  MOV R3, 0x0 ;  /* 0x0000000000037802 */ /* 0x000fc80000000f00 */
[----:B------:R-:W-:Y:S05]  /*a530*/  RET.REL.NODEC R2 `(_ZN7cutlass13device_kernelINS_4gemm6kernel13GemmUniversalIN4cute5tupleIJiiiiEEENS1_10collective13CollectiveMmaINS1_35MainloopSm100TmaUmmaWarpSpecializedILi26ELi2ELi4ENS5_IJNS4_1CILi1EEESB_SB_EEEEENS5_IJNSA_ILi128EEENSA_ILi112EEENSA_ILi32EEEEEENS_12float_e4m3_tENS5_IJlSB_lEEESI_SJ_NS4_8TiledMMAINS4_8MMA_AtomIJNS4_10MMA_TraitsINS4_19SM100_MMA_F8F6F4_SSEJSI_SI_fSE_SF_NS4_17integral_constantINS4_4UMMA5MajorELSQ_0EEESR_NSO_INSP_7ScaleInELSS_0EEEST_EEEEEENS4_6LayoutISC_NS5_IJNSA_ILi0EEESX_SX_EEEEENS5_IJNS4_10UnderscoreES10_S10_EEEEENS4_13SM90_TMA_LOADENS4_14ComposedLayoutINS4_7SwizzleILi1ELi4ELi3EEENS4_18smem_ptr_flag_bitsILi8EEENSW_INS5_IJNSA_ILi8EEESG_EEENS5_IJSG_SB_EEEEEEEvNS4_8identityES13_S1D_vS1E_EENS_8epilogue10collective18CollectiveEpilogueINS1G_23Sm100TmaWarpSpecializedILi1ELi1ELi112ELb0ELb0EEEJSH_NS5_IJNSW_ISE_SB_EENSW_ISF_SB_EEEEESI_SJ_SI_SJ_NS1G_6fusion15FusionCallbacksIS1K_NS1O_17LinearCombinationISI_fSI_fLNS_15FloatRoundStyleE2EEESH_S1N_JEEENS4_5SM1004TMEM4LOAD26SM100_TMEM_LOAD_32dp32b16xES13_NS14_INS15_ILi0ELi4ELi3EEES18_NSW_INS5_IJS19_NSA_ILi16EEEEEENS5_IJS1Z_SB_EEEEEEENS4_39AutoVectorizingCopyWithAssumedAlignmentILi128EEENS4_14SM90_TMA_STOREES23_S25_S25_EEEvvEEEEvNT_6ParamsE) ;  /* 0xffffff5802b07950 */ /* 0x000fea0003c3ffff */
        .weak           $__internal_2_$__cuda_sm10x_tcgen05_guardrail_trap_unallocated_columns_being_dealloced
        .type           $__internal_2_$__cuda_sm10x_tcgen05_guardrail_trap_unallocated_columns_being_dealloced,@function
        .size           $__internal_2_$__cuda_sm10x_tcgen05_guardrail_trap_unallocated_columns_being_dealloced,(.L_x_199 - $__internal_2_$__cuda_sm10x_tcgen05_guardrail_trap_unallocated_columns_being_dealloced)
$__internal_2_$__cuda_sm10x_tcgen05_guardrail_trap_unallocated_columns_being_dealloced:
[----:B------:R-:W-:Y:S05]  /*a540*/  BPT.TRAP 0x1 ;  /* 0x000000040000795c */ /* 0x000fea0000300000 */
[----:B------:R-:W-:-:S04]  /*a550*/  HFMA2 R3, -RZ, RZ, 0, 0 ;  /* 0x00000000ff037431 */ /* 0x000fc800000001ff */
[----:B------:R-:W-:Y:S05]  /*a560*/  RET.REL.NODEC R2 `(_ZN7cutlass13device_kernelINS_4gemm6kernel13GemmUniversalIN4cute5tupleIJiiiiEEENS1_10collective13CollectiveMmaINS1_35MainloopSm100TmaUmmaWarpSpecializedILi26ELi2ELi4ENS5_IJNS4_1CILi1EEESB_SB_EEEEENS5_IJNSA_ILi128EEENSA_ILi112EEENSA_ILi32EEEEEENS_12float_e4m3_tENS5_IJlSB_lEEESI_SJ_NS4_8TiledMMAINS4_8MMA_AtomIJNS4_10MMA_TraitsINS4_19SM100_MMA_F8F6F4_SSEJSI_SI_fSE_SF_NS4_17integral_constantINS4_4UMMA5MajorELSQ_0EEESR_NSO_INSP_7ScaleInELSS_0EEEST_EEEEEENS4_6LayoutISC_NS5_IJNSA_ILi0EEESX_SX_EEEEENS5_IJNS4_10UnderscoreES10_S10_EEEEENS4_13SM90_TMA_LOADENS4_14ComposedLayoutINS4_7SwizzleILi1ELi4ELi3EEENS4_18smem_ptr_flag_bitsILi8EEENSW_INS5_IJNSA_ILi8EEESG_EEENS5_IJSG_SB_EEEEEEEvNS4_8identityES13_S1D_vS1E_EENS_8epilogue10collective18CollectiveEpilogueINS1G_23Sm100TmaWarpSpecializedILi1ELi1ELi112ELb0ELb0EEEJSH_NS5_IJNSW_ISE_SB_EENSW_ISF_SB_EEEEESI_SJ_SI_SJ_NS1G_6fusion15FusionCallbacksIS1K_NS1O_17LinearCombinationISI_fSI_fLNS_15FloatRoundStyleE2EEESH_S1N_JEEENS4_5SM1004TMEM4LOAD26SM100_TMEM_LOAD_32dp32b16xES13_NS14_INS15_ILi0ELi4ELi3EEES18_NSW_INS5_IJS19_NSA_ILi16EEEEEENS5_IJS1Z_SB_EEEEEEENS4_39AutoVectorizingCopyWithAssumedAlignmentILi128EEENS4_14SM90_TMA_STOREES23_S25_S25_EEEvvEEEEvNT_6ParamsE) ;  /* 0xffffff5802a47950 */ /* 0x000fea0003c3ffff */
.L_x_198:
[----:B------:R-:W-:-:S00]  /*a570*/  BRA `(.L_x_198) ;  /* 0xfffffffc00fc7947 */ /* 0x000fc0000383ffff */
[----:B------:R-:W-:-:S00]  /*a580*/  NOP ;  /* 0x0000000000007918 */ /* 0x000fc00000000000 */
[----:B------:R-:W-:-:S00]  /*a590*/  NOP ;  /* 0x0000000000007918 */ /* 0x000fc00000000000 */
[----:B------:R-:W-:-:S00]  /*a5a0*/  NOP ;  /* 0x0000000000007918 */ /* 0x000fc00000000000 */
[----:B------:R-:W-:-:S00]  /*a5b0*/  NOP ;  /* 0x0000000000007918 */ /* 0x000fc00000000000 */
[----:B------:R-:W-:-:S00]  /*a5c0*/  NOP ;  /* 0x0000000000007918 */ /* 0x000fc00000000000 */
[----:B------:R-:W-:-:S00]  /*a5d0*/  NOP ;  /* 0x0000000000007918 */ /* 0x000fc00000000000 */
[----:B------:R-:W-:-:S00]  /*a5e0*/  NOP ;  /* 0x0000000000007918 */ /* 0x000fc00000000000 */
[----:B------:R-:W-:-:S00]  /*a5f0*/  NOP ;  /* 0x0000000000007918 */ /* 0x000fc00000000000 */
.L_x_199:


//--------------------- .nv.global.init           --------------------------
	.section	.nv.global.init,"aw",@progbits
.nv.global.init:
	.type		$str$26,@object
	.size		$str$26,($str$25 - $str$26)
$str$26:
        /*0000*/ 	.byte	0x2f, 0x74, 0x6d, 0x70, 0x2f, 0x63, 0x75, 0x74, 0x6c, 0x61, 0x73, 0x73, 0x5f, 0x73, 0x77, 0x65
        /*0010*/ 	.byte	0x65, 0x70, 0x5f, 0x73, 0x72, 0x63, 0x2f, 0x69, 0x6e, 0x63, 0x6c, 0x75, 0x64, 0x65, 0x2f, 0x63
        /*0020*/ 	.byte	0x75, 0x74, 0x65, 0x2f, 0x61, 0x74, 0x6f, 0x6d, 0x2f, 0x63, 0x6f, 0x70, 0x79, 0x5f, 0x74, 0x72
        /*0030*/ 	.byte	0x61, 0x69, 0x74, 0x73, 0x5f, 0x73, 0x6d, 0x31, 0x30, 0x30, 0x2e, 0x68, 0x70, 0x70, 0x00
	.type		$str$25,@object
	.size		$str$25,(__unnamed_1 - $str$25)
$str$25:
        /*003f*/ 	.byte	0x28, 0x28, 0x75, 0x69, 0x6e, 0x74, 0x33, 0x32, 0x5f, 0x74, 0x28, 0x74, 0x68, 0x72, 0x65, 0x61
        /*004f*/ 	.byte	0x64, 0x49, 0x64, 0x78, 0x2e, 0x78, 0x29, 0x20, 0x2f, 0x20, 0x33, 0x32, 0x29, 0x20, 0x25, 0x20
        /*005f*/ 	.byte	0x34, 0x29, 0x20, 0x3d, 0x3d, 0x20, 0x28, 0x28, 0x28, 0x74, 0x6d, 0x65, 0x6d, 0x5f, 0x61, 0x64
        /*006f*/ 	.byte	0x64, 0x72, 0x20, 0x3e, 0x3e, 0x20, 0x31, 0x36, 0x29, 0x20, 0x2f, 0x20, 0x33, 0x32, 0x29, 0x20
        /*007f*/ 	.byte	0x25, 0x20, 0x34, 0x29, 0x00
	.type		__unnamed_1,@object
	.size		__unnamed_1,(.L_1 - __unnamed_1)
__unnamed_1:
        /*0084*/ 	.byte	0x63, 0x6f, 0x6e, 0x73, 0x74, 0x65, 0x78, 0x70, 0x72, 0x20, 0x76, 0x6f, 0x69, 0x64, 0x20, 0x63
        /* <DEDUP_REMOVED lines=36> */
        /*02d4*/ 	.byte	0x3a, 0x43, 0x3c, 0x30, 0x3e, 0x3e, 0x3e, 0x3e, 0x5d, 0x00
.L_1:


//--------------------- .nv.shared._ZN7cutlass13device_kernelINS_4gemm6kernel13GemmUniversalIN4cute5tupleIJiiiiEEENS1_10collective13CollectiveMmaINS1_35MainloopSm100TmaUmmaWarpSpecializedILi26ELi2ELi4ENS5_IJNS4_1CILi1EEESB_SB_EEEEENS5_IJNSA_ILi128EEENSA_ILi112EEENSA_ILi32EEEEEENS_12float_e4m3_tENS5_IJlSB_lEEESI_SJ_NS4_8TiledMMAINS4_8MMA_AtomIJNS4_10MMA_TraitsINS4_19SM100_MMA_F8F6F4_SSEJSI_SI_fSE_SF_NS4_17integral_constantINS4_4UMMA5MajorELSQ_0EEESR_NSO_INSP_7ScaleInELSS_0EEEST_EEEEEENS4_6LayoutISC_NS5_IJNSA_ILi0EEESX_SX_EEEEENS5_IJNS4_10UnderscoreES10_S10_EEEEENS4_13SM90_TMA_LOADENS4_14ComposedLayoutINS4_7SwizzleILi1ELi4ELi3EEENS4_18smem_ptr_flag_bitsILi8EEENSW_INS5_IJNSA_ILi8EEESG_EEENS5_IJSG_SB_EEEEEEEvNS4_8identityES13_S1D_vS1E_EENS_8epilogue10collective18CollectiveEpilogueINS1G_23Sm100TmaWarpSpecializedILi1ELi1ELi112ELb0ELb0EEEJSH_NS5_IJNSW_ISE_SB_EENSW_ISF_SB_EEEEESI_SJ_SI_SJ_NS1G_6fusion15FusionCallbacksIS1K_NS1O_17LinearCombinationISI_fSI_fLNS_15FloatRoundStyleE2EEESH_S1N_JEEENS4_5SM1004TMEM4LOAD26SM100_TMEM_LOAD_32dp32b16xES13_NS14_INS15_ILi0ELi4ELi3EEES18_NSW_INS5_IJS19_NSA_ILi16EEEEEENS5_IJS1Z_SB_EEEEEEENS4_39AutoVectorizingCopyWithAssumedAlignmentILi128EEENS4_14SM90_TMA_STOREES23_S25_S25_EEEvvEEEEvNT_6ParamsE --------------------------
	.section	.nv.shared._ZN7cutlass13device_kernelINS_4gemm6kernel13GemmUniversalIN4cute5tupleIJiiiiEEENS1_10collective13CollectiveMmaINS1_35MainloopSm100TmaUmmaWarpSpecializedILi26ELi2ELi4ENS5_IJNS4_1CILi1EEESB_SB_EEEEENS5_IJNSA_ILi128EEENSA_ILi112EEENSA_ILi32EEEEEENS_12float_e4m3_tENS5_IJlSB_lEEESI_SJ_NS4_8TiledMMAINS4_8MMA_AtomIJNS4_10MMA_TraitsINS4_19SM100_MMA_F8F6F4_SSEJSI_SI_fSE_SF_NS4_17integral_constantINS4_4UMMA5MajorELSQ_0EEESR_NSO_INSP_7ScaleInELSS_0EEEST_EEEEEENS4_6LayoutISC_NS5_IJNSA_ILi0EEESX_SX_EEEEENS5_IJNS4_10UnderscoreES10_S10_EEEEENS4_13SM90_TMA_LOADENS4_14ComposedLayoutINS4_7SwizzleILi1ELi4ELi3EEENS4_18smem_ptr_flag_bitsILi8EEENSW_INS5_IJNSA_ILi8EEESG_EEENS5_IJSG_SB_EEEEEEEvNS4_8identityES13_S1D_vS1E_EENS_8epilogue10collective18CollectiveEpilogueINS1G_23Sm100TmaWarpSpecializedILi1ELi1ELi112ELb0ELb0EEEJSH_NS5_IJNSW_ISE_SB_EENSW_ISF_SB_EEEEESI_SJ_SI_SJ_NS1G_6fusion15FusionCallbacksIS1K_NS1O_17LinearCombinationISI_fSI_fLNS_15FloatRoundStyleE2EEESH_S1N_JEEENS4_5SM1004TMEM4LOAD26SM100_TMEM_LOAD_32dp32b16xES13_NS14_INS15_ILi0ELi4ELi3EEES18_NSW_INS5_IJS19_NSA_ILi16EEEEEENS5_IJS1Z_SB_EEEEEEENS4_39AutoVectorizingCopyWithAssumedAlignmentILi128EEENS4_14SM90_TMA_STOREES23_S25_S25_EEEvvEEEEvNT_6ParamsE,"aw",@nobits
	.sectionflags	@""
	.align	16
	.zero		1024


//--------------------- .nv.shared.reserved.0     --------------------------
	.section	.nv.shared.reserved.0,"aw",@nobits
	.weak		__nv_reservedSMEM_offset_0_alias
	.size		__nv_reservedSMEM_offset_0_alias, 0, 64
	.other		__nv_reservedSMEM_offset_0_alias,@"STO_CUDA_RESERVED_SHARED STV_DEFAULT"
__nv_reservedSMEM_offset_0_alias:
	.zero		0
.nv.shared.reserved.0:
	.zero		64
	.weak		__nv_reservedSMEM_tcgen05_partition
	.type		__nv_reservedSMEM_tcgen05_partition,@object
	.size		__nv_reservedSMEM_tcgen05_partition,(.L_0 - __nv_reservedSMEM_tcgen05_partition)
__nv_reservedSMEM_tcgen05_partition:
	.zero		32
.L_0:


//--------------------- .nv.global                --------------------------
	.section	.nv.global,"aw",@nobits
.nv.global:
	.type		_ZN40_INTERNAL_0de25c7d_4_k_cu_94623ad5_294004cute1_E,@object
	.size		_ZN40_INTERNAL_0de25c7d_4_k_cu_94623ad5_294004cute1_E,(_ZN40_INTERNAL_0de25c7d_4_k_cu_94623ad5_294004cuda3std3__45__cpo6cbeginE - _ZN40_INTERNAL_0de25c7d_4_k_cu_94623ad5_294004cute1_E)
_ZN40_INTERNAL_0de25c7d_4_k_cu_94623ad5_294004cute1_E:
	.zero		1
	.type		_ZN40_INTERNAL_0de25c7d_4_k_cu_94623ad5_294004cuda3std3__45__cpo6cbeginE,@object
	.size		_ZN40_INTERNAL_0de25c7d_4_k_cu_94623ad5_294004cuda3std3__45__cpo6cbeginE,(_ZN40_INTERNAL_0de25c7d_4_k_cu_94623ad5_294004cuda3std3__48in_placeE - _ZN40_INTERNAL_0de25c7d_4_k_cu_94623ad5_294004cuda3std3__45__cpo6cbeginE)
_ZN40_INTERNAL_0de25c7d_4_k_cu_94623ad5_294004cuda3std3__45__cpo6cbeginE:
	.zero		1
	.type		_ZN40_INTERNAL_0de25c7d_4_k_cu_94623ad5_294004cuda3std3__48in_placeE,@object
	.size		_ZN40_INTERNAL_0de25c7d_4_k_cu_94623ad5_294004cuda3std3__48in_placeE,(_ZN40_INTERNAL_0de25c7d_4_k_cu_94623ad5_294004cuda3std6ranges3__45__cpo9iter_moveE - _ZN40_INTERNAL_0de25c7d_4_k_cu_94623ad5_294004cuda3std3__48in_placeE)
_ZN40_INTERNAL_0de25c7d_4_k_cu_94623ad5_294004cuda3std3__48in_placeE:
	.zero		1
	.type		_ZN40_INTERNAL_0de25c7d_4_k_cu_94623ad5_294004cuda3std6ranges3__45__cpo9iter_moveE,@object
	.size		_ZN40_INTERNAL_0de25c7d_4_k_cu_94623ad5_294004cuda3std6ranges3__45__cpo9iter_moveE,(_ZN40_INTERNAL_0de25c7d_4_k_cu_94623ad5_294004cuda3std3__45__cpo5beginE - _ZN40_INTERNAL_0de25c7d_4_k_cu_94623ad5_294004cuda3std6ranges3__45__cpo9iter_moveE)
_ZN40_INTERNAL_0de25c7d_4_k_cu_94623ad5_294004cuda3std6ranges3__45__cpo9iter_moveE:
	.zero		1
	.type		_ZN40_INTERNAL_0de25c7d_4_k_cu_94623ad5_294004cuda3std3__45__cpo5beginE,@object
	.size		_ZN40_INTERNAL_0de25c7d_4_k_cu_94623ad5_294004cuda3std3__45__cpo5beginE,(_ZN40_INTERNAL_0de25c7d_4_k_cu_94623ad5_294004cuda3std3__442_GLOBAL__N__0de25c7d_4_k_cu_94623ad5_294006ignoreE - _ZN40_INTERNAL_0de25c7d_4_k_cu_94623ad5_294004cuda3std3__45__cpo5beginE)
_ZN40_INTERNAL_0de25c7d_4_k_cu_94623ad5_294004cuda3std3__45__cpo5beginE:
	.zero		1
	.type		_ZN40_INTERNAL_0de25c7d_4_k_cu_94623ad5_294004cuda3std3__442_GLOBAL__N__0de25c7d_4_k_cu_94623ad5_294006ignoreE,@object
	.size		_ZN40_INTERNAL_0de25c7d_4_k_cu_94623ad5_294004cuda3std3__442_GLOBAL__N__0de25c7d_4_k_cu_94623ad5_294006ignoreE,(_ZN40_INTERNAL_0de25c7d_4_k_cu_94623ad5_294004cute7productE - _ZN40_INTERNAL_0de25c7d_4_k_cu_94623ad5_294004cuda3std3__442_GLOBAL__N__0de25c7d_4_k_cu_94623ad5_294006ignoreE)
_ZN40_INTERNAL_0de25c7d_4_k_cu_94623ad5_294004cuda3std3__442_GLOBAL__N__0de25c7d_4_k_cu_94623ad5_294006ignoreE:
	.zero		1
	.type		_ZN40_INTERNAL_0de25c7d_4_k_cu_94623ad5_294004cute7productE,@object
	.size		_ZN40_INTERNAL_0de25c7d_4_k_cu_94623ad5_294004cute7productE,(_ZN40_INTERNAL_0de25c7d_4_k_cu_94623ad5_294004cuda3std3__45__cpo3endE - _ZN40_INTERNAL_0de25c7d_4_k_cu_94623ad5_294004cute7productE)
_ZN40_INTERNAL_0de25c7d_4_k_cu_94623ad5_294004cute7productE:
	.zero		1
	.type		_ZN40_INTERNAL_0de25c7d_4_k_cu_94623ad5_294004cuda3std3__45__cpo3endE,@object
	.size		_ZN40_INTERNAL_0de25c7d_4_k_cu_94623ad5_294004cuda3std3__45__cpo3endE,(_ZN40_INTERNAL_0de25c7d_4_k_cu_94623ad5_294004cuda3std3__419piecewise_constructE - _ZN40_INTERNAL_0de25c7d_4_k_cu_94623ad5_294004cuda3std3__45__cpo3endE)
_ZN40_INTERNAL_0de25c7d_4_k_cu_94623ad5_294004cuda3std3__45__cpo3endE:
	.zero		1
	.type		_ZN40_INTERNAL_0de25c7d_4_k_cu_94623ad5_294004cuda3std3__419piecewise_constructE,@object
	.size		_ZN40_INTERNAL_0de25c7d_4_k_cu_94623ad5_294004cuda3std3__419piecewise_constructE,(_ZN40_INTERNAL_0de25c7d_4_k_cu_94623ad5_294004cuda3std3__45__cpo4cendE - _ZN40_INTERNAL_0de25c7d_4_k_cu_94623ad5_294004cuda3std3__419piecewise_constructE)
_ZN40_INTERNAL_0de25c7d_4_k_cu_94623ad5_294004cuda3std3__419piecewise_constructE:
	.zero		1
	.type		_ZN40_INTERNAL_0de25c7d_4_k_cu_94623ad5_294004cuda3std3__45__cpo4cendE,@object
	.size		_ZN40_INTERNAL_0de25c7d_4_k_cu_94623ad5_294004cuda3std3__45__cpo4cendE,(_ZN40_INTERNAL_0de25c7d_4_k_cu_94623ad5_294004cuda3std6ranges3__45__cpo4swapE - _ZN40_INTERNAL_0de25c7d_4_k_cu_94623ad5_294004cuda3std3__45__cpo4cendE)
_ZN40_INTERNAL_0de25c7d_4_k_cu_94623ad5_294004cuda3std3__45__cpo4cendE:
	.zero		1
	.type		_ZN40_INTERNAL_0de25c7d_4_k_cu_94623ad5_294004cuda3std6ranges3__45__cpo4swapE,@object
	.size		_ZN40_INTERNAL_0de25c7d_4_k_cu_94623ad5_294004cuda3std6ranges3__45__cpo4swapE,(.L_9 - _ZN40_INTERNAL_0de25c7d_4_k_cu_94623ad5_294004cuda3std6ranges3__45__cpo4swapE)
_ZN40_INTERNAL_0de25c7d_4_k_cu_94623ad5_294004cuda3std6ranges3__45__cpo4swapE:
	.zero		1
.L_9:


//--------------------- .nv.constant0._ZN7cutlass13device_kernelINS_4gemm6kernel13GemmUniversalIN4cute5tupleIJiiiiEEENS1_10collective13CollectiveMmaINS1_35MainloopSm100TmaUmmaWarpSpecializedILi26ELi2ELi4ENS5_IJNS4_1CILi1EEESB_SB_EEEEENS5_IJNSA_ILi128EEENSA_ILi112EEENSA_ILi32EEEEEENS_12float_e4m3_tENS5_IJlSB_lEEESI_SJ_NS4_8TiledMMAINS4_8MMA_AtomIJNS4_10MMA_TraitsINS4_19SM100_MMA_F8F6F4_SSEJSI_SI_fSE_SF_NS4_17integral_constantINS4_4UMMA5MajorELSQ_0EEESR_NSO_INSP_7ScaleInELSS_0EEEST_EEEEEENS4_6LayoutISC_NS5_IJNSA_ILi0EEESX_SX_EEEEENS5_IJNS4_10UnderscoreES10_S10_EEEEENS4_13SM90_TMA_LOADENS4_14ComposedLayoutINS4_7SwizzleILi1ELi4ELi3EEENS4_18smem_ptr_flag_bitsILi8EEENSW_INS5_IJNSA_ILi8EEESG_EEENS5_IJSG_SB_EEEEEEEvNS4_8identityES13_S1D_vS1E_EENS_8epilogue10collective18CollectiveEpilogueINS1G_23Sm100TmaWarpSpecializedILi1ELi1ELi112ELb0ELb0EEEJSH_NS5_IJNSW_ISE_SB_EENSW_ISF_SB_EEEEESI_SJ_SI_SJ_NS1G_6fusion15FusionCallbacksIS1K_NS1O_17LinearCombinationISI_fSI_fLNS_15FloatRoundStyleE2EEESH_S1N_JEEENS4_5SM1004TMEM4LOAD26SM100_TMEM_LOAD_32dp32b16xES13_NS14_INS15_ILi0ELi4ELi3EEES18_NSW_INS5_IJS19_NSA_ILi16EEEEEENS5_IJS1Z_SB_EEEEEEENS4_39AutoVectorizingCopyWithAssumedAlignmentILi128EEENS4_14SM90_TMA_STOREES23_S25_S25_EEEvvEEEEvNT_6ParamsE --------------------------
	.section	.nv.constant0._ZN7cutlass13device_kernelINS_4gemm6kernel13GemmUniversalIN4cute5tupleIJiiiiEEENS1_10collective13CollectiveMmaINS1_35MainloopSm100TmaUmmaWarpSpecializedILi26ELi2ELi4ENS5_IJNS4_1CILi1EEESB_SB_EEEEENS5_IJNSA_ILi128EEENSA_ILi112EEENSA_ILi32EEEEEENS_12float_e4m3_tENS5_IJlSB_lEEESI_SJ_NS4_8TiledMMAINS4_8MMA_AtomIJNS4_10MMA_TraitsINS4_19SM100_MMA_F8F6F4_SSEJSI_SI_fSE_SF_NS4_17integral_constantINS4_4UMMA5MajorELSQ_0EEESR_NSO_INSP_7ScaleInELSS_0EEEST_EEEEEENS4_6LayoutISC_NS5_IJNSA_ILi0EEESX_SX_EEEEENS5_IJNS4_10UnderscoreES10_S10_EEEEENS4_13SM90_TMA_LOADENS4_14ComposedLayoutINS4_7SwizzleILi1ELi4ELi3EEENS4_18smem_ptr_flag_bitsILi8EEENSW_INS5_IJNSA_ILi8EEESG_EEENS5_IJSG_SB_EEEEEEEvNS4_8identityES13_S1D_vS1E_EENS_8epilogue10collective18CollectiveEpilogueINS1G_23Sm100TmaWarpSpecializedILi1ELi1ELi112ELb0ELb0EEEJSH_NS5_IJNSW_ISE_SB_EENSW_ISF_SB_EEEEESI_SJ_SI_SJ_NS1G_6fusion15FusionCallbacksIS1K_NS1O_17LinearCombinationISI_fSI_fLNS_15FloatRoundStyleE2EEESH_S1N_JEEENS4_5SM1004TMEM4LOAD26SM100_TMEM_LOAD_32dp32b16xES13_NS14_INS15_ILi0ELi4ELi3EEES18_NSW_INS5_IJS19_NSA_ILi16EEEEEENS5_IJS1Z_SB_EEEEEEENS4_39AutoVectorizingCopyWithAssumedAlignmentILi128EEENS4_14SM90_TMA_STOREES23_S25_S25_EEEvvEEEEvNT_6ParamsE,"a",@progbits
	.sectionflags	@""
	.align	4
.nv.constant0._ZN7cutlass13device_kernelINS_4gemm6kernel13GemmUniversalIN4cute5tupleIJiiiiEEENS1_10collective13CollectiveMmaINS1_35MainloopSm100TmaUmmaWarpSpecializedILi26ELi2ELi4ENS5_IJNS4_1CILi1EEESB_SB_EEEEENS5_IJNSA_ILi128EEENSA_ILi112EEENSA_ILi32EEEEEENS_12float_e4m3_tENS5_IJlSB_lEEESI_SJ_NS4_8TiledMMAINS4_8MMA_AtomIJNS4_10MMA_TraitsINS4_19SM100_MMA_F8F6F4_SSEJSI_SI_fSE_SF_NS4_17integral_constantINS4_4UMMA5MajorELSQ_0EEESR_NSO_INSP_7ScaleInELSS_0EEEST_EEEEEENS4_6LayoutISC_NS5_IJNSA_ILi0EEESX_SX_EEEEENS5_IJNS4_10UnderscoreES10_S10_EEEEENS4_13SM90_TMA_LOADENS4_14ComposedLayoutINS4_7SwizzleILi1ELi4ELi3EEENS4_18smem_ptr_flag_bitsILi8EEENSW_INS5_IJNSA_ILi8EEESG_EEENS5_IJSG_SB_EEEEEEEvNS4_8identityES13_S1D_vS1E_EENS_8epilogue10collective18CollectiveEpilogueINS1G_23Sm100TmaWarpSpecializedILi1ELi1ELi112ELb0ELb0EEEJSH_NS5_IJNSW_ISE_SB_EENSW_ISF_SB_EEEEESI_SJ_SI_SJ_NS1G_6fusion15FusionCallbacksIS1K_NS1O_17LinearCombinationISI_fSI_fLNS_15FloatRoundStyleE2EEESH_S1N_JEEENS4_5SM1004TMEM4LOAD26SM100_TMEM_LOAD_32dp32b16xES13_NS14_INS15_ILi0ELi4ELi3EEES18_NSW_INS5_IJS19_NSA_ILi16EEEEEENS5_IJS1Z_SB_EEEEEEENS4_39AutoVectorizingCopyWithAssumedAlignmentILi128EEENS4_14SM90_TMA_STOREES23_S25_S25_EEEvvEEEEvNT_6ParamsE:
	.zero		2944


//--------------------- SYMBOLS --------------------------

	.type		.nv.reservedSmem.offset0,@object
	.size		.nv.reservedSmem.offset0,0x4
	.type		.nv.reservedSmem.cap,@object
	.size		.nv.reservedSmem.cap,0x4
	.type		__assertfail,@function
